// auto-generated by cutlass_sweep.gemm — config: {"arch": "sm_100", "cluster_m": 1, "cluster_n": 1, "dtype": "bf16", "dtype_b": "bf16", "layout": "nt", "stages": 6, "tile_k": 32, "tile_m": 128, "tile_n": 64}
#include "cutlass/cutlass.h"
#include "cutlass/gemm/collective/collective_builder.hpp"
#include "cutlass/gemm/device/gemm_universal_adapter.h"
#include "cutlass/gemm/kernel/gemm_universal.hpp"
#include "cutlass/epilogue/collective/collective_builder.hpp"

using ElemA = cutlass::bfloat16_t;
using ElemB = cutlass::bfloat16_t;
using ElemCD = cutlass::bfloat16_t;
using Acc  = float;
using TileShape    = cute::Shape<cute::_128, cute::_64, cute::_32>;
using ClusterShape = cute::Shape<cute::_1, cute::_1, cute::_1>;

using CollectiveEpilogue = typename cutlass::epilogue::collective::CollectiveBuilder<
    cutlass::arch::Sm100, cutlass::arch::OpClassTensorOp,
    TileShape, ClusterShape,
    cutlass::epilogue::collective::EpilogueTileAuto,
    Acc, Acc,
    ElemCD, cutlass::layout::RowMajor, 128 / cutlass::sizeof_bits<ElemCD>::value,
    ElemCD, cutlass::layout::RowMajor, 128 / cutlass::sizeof_bits<ElemCD>::value,
    cutlass::epilogue::collective::EpilogueScheduleAuto
  >::CollectiveOp;

using CollectiveMainloop = typename cutlass::gemm::collective::CollectiveBuilder<
    cutlass::arch::Sm100, cutlass::arch::OpClassTensorOp,
    ElemA, cutlass::layout::RowMajor, 128 / cutlass::sizeof_bits<ElemA>::value,
    ElemB, cutlass::layout::ColumnMajor, 128 / cutlass::sizeof_bits<ElemB>::value,
    Acc,
    TileShape, ClusterShape,
    cutlass::gemm::collective::StageCount<6>,
    cutlass::gemm::collective::KernelScheduleAuto
  >::CollectiveOp;

using GemmKernel = cutlass::gemm::kernel::GemmUniversal<
    cute::Shape<int,int,int,int>,
    CollectiveMainloop,
    CollectiveEpilogue
>;
using Gemm = cutlass::gemm::device::GemmUniversalAdapter<GemmKernel>;

// Force the device kernel symbol into the cubin without needing a host main.
auto* _anchor = &cutlass::device_kernel<GemmKernel>;


// ===== COMPILED SASS (sm_100a) =====

	.target	sm_100a

	.elftype	@"ET_EXEC"


//--------------------- .note.nv.tkinfo           --------------------------
	.section	.note.nv.tkinfo,"",@"SHT_NOTE"
	.sectionflags	@"SHF_NOTE_NV_TKINFO"
	.tkinfo
        /*0018*/ 	.word	0x00000002
        /*0030*/ 	.string	""
        /*0030*/ 	.string	"ptxas"
        /*0030*/ 	.string	"Cuda compilation tools, release 13.0, V13.0.88"
        /*0030*/ 	.string	"Build cuda_13.0.r13.0/compiler.36424714_0"
        /*0030*/ 	.string	"-arch sm_100a -m 64 "



//--------------------- .note.nv.cuinfo           --------------------------
	.section	.note.nv.cuinfo,"",@"SHT_NOTE"
	.sectionflags	@"SHF_NOTE_NV_CUINFO"
        /*0018*/ 	.short	0x0002
        /*001a*/ 	.short	0x0064
        /*001c*/ 	.short	0x0082
	.zero		2


//--------------------- .nv.info                  --------------------------
	.section	.nv.info,"",@"SHT_CUDA_INFO"
	.align	4


	//----- nvinfo : EIATTR_REGCOUNT
	.align		4
        /*0000*/ 	.byte	0x04, 0x2f
        /*0002*/ 	.short	(.L_19 - .L_18)
	.align		4
.L_18:
        /*0004*/ 	.word	index@(_ZN7cutlass13device_kernelINS_4gemm6kernel13GemmUniversalIN4cute5tupleIJiiiiEEENS1_10collective13CollectiveMmaINS1_35MainloopSm100TmaUmmaWarpSpecializedILi6ELi2ELi4ENS5_IJNS4_1CILi1EEESB_SB_EEEEENS5_IJNSA_ILi128EEENSA_ILi64EEENSA_ILi32EEEEEENS_10bfloat16_tENS5_IJlSB_lEEESI_SJ_NS4_8TiledMMAINS4_8MMA_AtomIJNS4_20SM100_MMA_F16BF16_SSISI_SI_fLi128ELi64ELNS4_4UMMA5MajorE0ELSO_0ELNSN_7ScaleInE0ELSP_0EEEEEENS4_6LayoutISC_NS5_IJNSA_ILi0EEEST_ST_EEEEENS5_IJNS4_10UnderscoreESW_SW_EEEEENS4_13SM90_TMA_LOADENS4_14ComposedLayoutINS4_7SwizzleILi2ELi4ELi3EEENS4_18smem_ptr_flag_bitsILi16EEENSS_INS5_IJNSA_ILi8EEESG_EEENS5_IJSG_SB_EEEEEEEvNS4_8identityESZ_S19_vS1A_EENS_8epilogue10collective18CollectiveEpilogueINS1C_23Sm100TmaWarpSpecializedILi3ELi2ELi32ELb1ELb0EEEJSH_NS5_IJNSS_ISE_SB_EENSS_ISG_SB_EEEEESI_SJ_SI_SJ_NS1C_6fusion15FusionCallbacksIS1G_NS1K_17LinearCombinationISI_fSI_fLNS_15FloatRoundStyleE2EEESH_S1J_JEEENS4_5SM1004TMEM4LOAD26SM100_TMEM_LOAD_32dp32b32xESZ_S19_NS4_39AutoVectorizingCopyWithAssumedAlignmentILi128EEENS4_14SM90_TMA_STOREES19_S1V_S1V_EEEvvEEEEvNT_6ParamsE)
        /*0008*/ 	.word	0x0000006f


	//----- nvinfo : EIATTR_FRAME_SIZE
	.align		4
.L_19:
        /*000c*/ 	.byte	0x04, 0x11
        /*000e*/ 	.short	(.L_21 - .L_20)
	.align		4
.L_20:
        /*0010*/ 	.word	index@($__internal_2_$__cuda_sm10x_tcgen05_guardrail_trap_unallocated_columns_being_dealloced)
        /*0014*/ 	.word	0x00000000


	//----- nvinfo : EIATTR_FRAME_SIZE
	.align		4
.L_21:
        /*0018*/ 	.byte	0x04, 0x11
        /*001a*/ 	.short	(.L_23 - .L_22)
	.align		4
.L_22:
        /*001c*/ 	.word	index@($__internal_1_$__cuda_sm10x_tcgen05_guardrail_trap_phase_invalid_during_alloc)
        /*0020*/ 	.word	0x00000000


	//----- nvinfo : EIATTR_FRAME_SIZE
	.align		4
.L_23:
        /*0024*/ 	.byte	0x04, 0x11
        /*0026*/ 	.short	(.L_25 - .L_24)
	.align		4
.L_24:
        /*0028*/ 	.word	index@($__internal_0_$__cuda_sm10x_tcgen05_guardrail_trap_col_being_dealloced_not_returned_by_alloc)
        /*002c*/ 	.word	0x00000000


	//----- nvinfo : EIATTR_FRAME_SIZE
	.align		4
.L_25:
        /*0030*/ 	.byte	0x04, 0x11
        /*0032*/ 	.short	(.L_27 - .L_26)
	.align		4
.L_26:
        /*0034*/ 	.word	index@(_ZN7cutlass13device_kernelINS_4gemm6kernel13GemmUniversalIN4cute5tupleIJiiiiEEENS1_10collective13CollectiveMmaINS1_35MainloopSm100TmaUmmaWarpSpecializedILi6ELi2ELi4ENS5_IJNS4_1CILi1EEESB_SB_EEEEENS5_IJNSA_ILi128EEENSA_ILi64EEENSA_ILi32EEEEEENS_10bfloat16_tENS5_IJlSB_lEEESI_SJ_NS4_8TiledMMAINS4_8MMA_AtomIJNS4_20SM100_MMA_F16BF16_SSISI_SI_fLi128ELi64ELNS4_4UMMA5MajorE0ELSO_0ELNSN_7ScaleInE0ELSP_0EEEEEENS4_6LayoutISC_NS5_IJNSA_ILi0EEEST_ST_EEEEENS5_IJNS4_10UnderscoreESW_SW_EEEEENS4_13SM90_TMA_LOADENS4_14ComposedLayoutINS4_7SwizzleILi2ELi4ELi3EEENS4_18smem_ptr_flag_bitsILi16EEENSS_INS5_IJNSA_ILi8EEESG_EEENS5_IJSG_SB_EEEEEEEvNS4_8identityESZ_S19_vS1A_EENS_8epilogue10collective18CollectiveEpilogueINS1C_23Sm100TmaWarpSpecializedILi3ELi2ELi32ELb1ELb0EEEJSH_NS5_IJNSS_ISE_SB_EENSS_ISG_SB_EEEEESI_SJ_SI_SJ_NS1C_6fusion15FusionCallbacksIS1G_NS1K_17LinearCombinationISI_fSI_fLNS_15FloatRoundStyleE2EEESH_S1J_JEEENS4_5SM1004TMEM4LOAD26SM100_TMEM_LOAD_32dp32b32xESZ_S19_NS4_39AutoVectorizingCopyWithAssumedAlignmentILi128EEENS4_14SM90_TMA_STOREES19_S1V_S1V_EEEvvEEEEvNT_6ParamsE)
        /*0038*/ 	.word	0x00000000


	//----- nvinfo : EIATTR_MIN_STACK_SIZE
	.align		4
.L_27:
        /*003c*/ 	.byte	0x04, 0x12
        /*003e*/ 	.short	(.L_29 - .L_28)
	.align		4
.L_28:
        /*0040*/ 	.word	index@(_ZN7cutlass13device_kernelINS_4gemm6kernel13GemmUniversalIN4cute5tupleIJiiiiEEENS1_10collective13CollectiveMmaINS1_35MainloopSm100TmaUmmaWarpSpecializedILi6ELi2ELi4ENS5_IJNS4_1CILi1EEESB_SB_EEEEENS5_IJNSA_ILi128EEENSA_ILi64EEENSA_ILi32EEEEEENS_10bfloat16_tENS5_IJlSB_lEEESI_SJ_NS4_8TiledMMAINS4_8MMA_AtomIJNS4_20SM100_MMA_F16BF16_SSISI_SI_fLi128ELi64ELNS4_4UMMA5MajorE0ELSO_0ELNSN_7ScaleInE0ELSP_0EEEEEENS4_6LayoutISC_NS5_IJNSA_ILi0EEEST_ST_EEEEENS5_IJNS4_10UnderscoreESW_SW_EEEEENS4_13SM90_TMA_LOADENS4_14ComposedLayoutINS4_7SwizzleILi2ELi4ELi3EEENS4_18smem_ptr_flag_bitsILi16EEENSS_INS5_IJNSA_ILi8EEESG_EEENS5_IJSG_SB_EEEEEEEvNS4_8identityESZ_S19_vS1A_EENS_8epilogue10collective18CollectiveEpilogueINS1C_23Sm100TmaWarpSpecializedILi3ELi2ELi32ELb1ELb0EEEJSH_NS5_IJNSS_ISE_SB_EENSS_ISG_SB_EEEEESI_SJ_SI_SJ_NS1C_6fusion15FusionCallbacksIS1G_NS1K_17LinearCombinationISI_fSI_fLNS_15FloatRoundStyleE2EEESH_S1J_JEEENS4_5SM1004TMEM4LOAD26SM100_TMEM_LOAD_32dp32b32xESZ_S19_NS4_39AutoVectorizingCopyWithAssumedAlignmentILi128EEENS4_14SM90_TMA_STOREES19_S1V_S1V_EEEvvEEEEvNT_6ParamsE)
        /*0044*/ 	.word	0x00000000
.L_29:


//--------------------- .nv.compat                --------------------------
	.section	.nv.compat,"",@"SHT_CUDA_COMPAT_INFO"
	.align	4
        /*0000*/ 	.byte	0x02, 0x09, 0x01, 0x00, 0x02, 0x02, 0x02, 0x00, 0x02, 0x05, 0x05, 0x00, 0x03, 0x07, 0x01, 0x01
        /*0010*/ 	.byte	0x02, 0x03, 0x01, 0x00, 0x02, 0x06, 0x01, 0x00, 0x04, 0x0b, 0x08, 0x00, 0x09, 0x00, 0x00, 0x00
        /*0020*/ 	.byte	0x00, 0x00, 0x00, 0x00


//--------------------- .nv.info._ZN7cutlass13device_kernelINS_4gemm6kernel13GemmUniversalIN4cute5tupleIJiiiiEEENS1_10collective13CollectiveMmaINS1_35MainloopSm100TmaUmmaWarpSpecializedILi6ELi2ELi4ENS5_IJNS4_1CILi1EEESB_SB_EEEEENS5_IJNSA_ILi128EEENSA_ILi64EEENSA_ILi32EEEEEENS_10bfloat16_tENS5_IJlSB_lEEESI_SJ_NS4_8TiledMMAINS4_8MMA_AtomIJNS4_20SM100_MMA_F16BF16_SSISI_SI_fLi128ELi64ELNS4_4UMMA5MajorE0ELSO_0ELNSN_7ScaleInE0ELSP_0EEEEEENS4_6LayoutISC_NS5_IJNSA_ILi0EEEST_ST_EEEEENS5_IJNS4_10UnderscoreESW_SW_EEEEENS4_13SM90_TMA_LOADENS4_14ComposedLayoutINS4_7SwizzleILi2ELi4ELi3EEENS4_18smem_ptr_flag_bitsILi16EEENSS_INS5_IJNSA_ILi8EEESG_EEENS5_IJSG_SB_EEEEEEEvNS4_8identityESZ_S19_vS1A_EENS_8epilogue10collective18CollectiveEpilogueINS1C_23Sm100TmaWarpSpecializedILi3ELi2ELi32ELb1ELb0EEEJSH_NS5_IJNSS_ISE_SB_EENSS_ISG_SB_EEEEESI_SJ_SI_SJ_NS1C_6fusion15FusionCallbacksIS1G_NS1K_17LinearCombinationISI_fSI_fLNS_15FloatRoundStyleE2EEESH_S1J_JEEENS4_5SM1004TMEM4LOAD26SM100_TMEM_LOAD_32dp32b32xESZ_S19_NS4_39AutoVectorizingCopyWithAssumedAlignmentILi128EEENS4_14SM90_TMA_STOREES19_S1V_S1V_EEEvvEEEEvNT_6ParamsE --------------------------
	.section	.nv.info._ZN7cutlass13device_kernelINS_4gemm6kernel13GemmUniversalIN4cute5tupleIJiiiiEEENS1_10collective13CollectiveMmaINS1_35MainloopSm100TmaUmmaWarpSpecializedILi6ELi2ELi4ENS5_IJNS4_1CILi1EEESB_SB_EEEEENS5_IJNSA_ILi128EEENSA_ILi64EEENSA_ILi32EEEEEENS_10bfloat16_tENS5_IJlSB_lEEESI_SJ_NS4_8TiledMMAINS4_8MMA_AtomIJNS4_20SM100_MMA_F16BF16_SSISI_SI_fLi128ELi64ELNS4_4UMMA5MajorE0ELSO_0ELNSN_7ScaleInE0ELSP_0EEEEEENS4_6LayoutISC_NS5_IJNSA_ILi0EEEST_ST_EEEEENS5_IJNS4_10UnderscoreESW_SW_EEEEENS4_13SM90_TMA_LOADENS4_14ComposedLayoutINS4_7SwizzleILi2ELi4ELi3EEENS4_18smem_ptr_flag_bitsILi16EEENSS_INS5_IJNSA_ILi8EEESG_EEENS5_IJSG_SB_EEEEEEEvNS4_8identityESZ_S19_vS1A_EENS_8epilogue10collective18CollectiveEpilogueINS1C_23Sm100TmaWarpSpecializedILi3ELi2ELi32ELb1ELb0EEEJSH_NS5_IJNSS_ISE_SB_EENSS_ISG_SB_EEEEESI_SJ_SI_SJ_NS1C_6fusion15FusionCallbacksIS1G_NS1K_17LinearCombinationISI_fSI_fLNS_15FloatRoundStyleE2EEESH_S1J_JEEENS4_5SM1004TMEM4LOAD26SM100_TMEM_LOAD_32dp32b32xESZ_S19_NS4_39AutoVectorizingCopyWithAssumedAlignmentILi128EEENS4_14SM90_TMA_STOREES19_S1V_S1V_EEEvvEEEEvNT_6ParamsE,"",@"SHT_CUDA_INFO"
	.sectionflags	@""
	.align	4


	//----- nvinfo : EIATTR_CUDA_API_VERSION
	.align		4
        /*0000*/ 	.byte	0x04, 0x37
        /*0002*/ 	.short	(.L_31 - .L_30)
.L_30:
        /*0004*/ 	.word	0x00000082


	//----- nvinfo : EIATTR_KPARAM_INFO
	.align		4
.L_31:
        /*0008*/ 	.byte	0x04, 0x17
        /*000a*/ 	.short	(.L_33 - .L_32)
.L_32:
        /*000c*/ 	.word	0x00000000
        /*0010*/ 	.short	0x0000
        /*0012*/ 	.short	0x0000
        /*0014*/ 	.byte	0x00, 0xf0, 0x01, 0x20


	//----- nvinfo : EIATTR_AT_ENTRY_FRAGMENTS
	.align		4
.L_33:
        /*0018*/ 	.byte	0x04, 0x4f
        /*001a*/ 	.short	(.L_35 - .L_34)


	//   ....[0]....
.L_34:
        /*001c*/ 	.word	0x00000006


	//----- nvinfo : EIATTR_RESERVED_SMEM_USED
	.align		4
.L_35:
        /*0020*/ 	.byte	0x01, 0x41
	.zero		2


	//----- nvinfo : EIATTR_SPARSE_MMA_MASK
	.align		4
        /*0024*/ 	.byte	0x03, 0x50
        /*0026*/ 	.short	0x0000


	//----- nvinfo : EIATTR_TCGEN05_1CTA_USED
	.align		4
        /*0028*/ 	.byte	0x01, 0x51
	.zero		2


	//----- nvinfo : EIATTR_MAXREG_COUNT
	.align		4
        /*002c*/ 	.byte	0x03, 0x1b
        /*002e*/ 	.short	0x00ff


	//----- nvinfo : EIATTR_NUM_BARRIERS
	.align		4
        /*0030*/ 	.byte	0x02, 0x4c
        /*0032*/ 	.byte	0x07
	.zero		1


	//----- nvinfo : EIATTR_EXTERNS
	.align		4
        /*0034*/ 	.byte	0x04, 0x0f
        /*0036*/ 	.short	(.L_37 - .L_36)


	//   ....[0]....
	.align		4
.L_36:
        /*0038*/ 	.word	index@(__assertfail)


	//----- nvinfo : EIATTR_MERCURY_ISA_VERSION
	.align		4
.L_37:
        /*003c*/ 	.byte	0x03, 0x5f
        /*003e*/ 	.short	0x0101


	//----- nvinfo : EIATTR_INT_WARP_WIDE_INSTR_OFFSETS
	.align		4
        /*0040*/ 	.byte	0x04, 0x31
        /*0042*/ 	.short	(.L_39 - .L_38)


	//   ....[0]....
.L_38:
        /*0044*/ 	.word	0x00001e00


	//   ....[1]....
        /*0048*/ 	.word	0x00003880


	//   ....[2]....
        /*004c*/ 	.word	0x000038b0


	//   ....[3]....
        /*0050*/ 	.word	0x00003900


	//   ....[4]....
        /*0054*/ 	.word	0x000041f0


	//   ....[5]....
        /*0058*/ 	.word	0x00004210


	//   ....[6]....
        /*005c*/ 	.word	0x000044e0


	//   ....[7]....
        /*0060*/ 	.word	0x00004610


	//----- nvinfo : EIATTR_COOP_GROUP_MASK_REGIDS
	.align		4
.L_39:
        /*0064*/ 	.byte	0x04, 0x29
        /*0066*/ 	.short	(.L_41 - .L_40)


	//   ....[0]....
.L_40:
        /*0068*/ 	.word	0xffffffff


	//   ....[1]....
        /*006c*/ 	.word	0xffffffff


	//   ....[2]....
        /*0070*/ 	.word	0xffffffff


	//   ....[3]....
        /*0074*/ 	.word	0xffffffff


	//   ....[4]....
        /*0078*/ 	.word	0xffffffff


	//   ....[5]....
        /*007c*/ 	.word	0xffffffff


	//   ....[6]....
        /*0080*/ 	.word	0xffffffff


	//   ....[7]....
        /*0084*/ 	.word	0xffffffff


	//   ....[8]....
        /*0088*/ 	.word	0xffffffff


	//   ....[9]....
        /*008c*/ 	.word	0xffffffff


	//   ....[10]....
        /*0090*/ 	.word	0xffffffff


	//   ....[11]....
        /*0094*/ 	.word	0xffffffff


	//   ....[12]....
        /*0098*/ 	.word	0xffffffff


	//----- nvinfo : EIATTR_COOP_GROUP_INSTR_OFFSETS
	.align		4
.L_41:
        /*009c*/ 	.byte	0x04, 0x28
        /*009e*/ 	.short	(.L_43 - .L_42)


	//   ....[0]....
.L_42:
        /*00a0*/ 	.word	0x00000090


	//   ....[1]....
        /*00a4*/ 	.word	0x000004d0


	//   ....[2]....
        /*00a8*/ 	.word	0x00000680


	//   ....[3]....
        /*00ac*/ 	.word	0x00000800


	//   ....[4]....
        /*00b0*/ 	.word	0x00000900


	//   ....[5]....
        /*00b4*/ 	.word	0x00000a70


	//   ....[6]....
        /*00b8*/ 	.word	0x00000c10


	//   ....[7]....
        /*00bc*/ 	.word	0x00001ce0


	//   ....[8]....
        /*00c0*/ 	.word	0x00002be0


	//   ....[9]....
        /*00c4*/ 	.word	0x00002df0


	//   ....[10]....
        /*00c8*/ 	.word	0x00002e20


	//   ....[11]....
        /*00cc*/ 	.word	0x00003770


	//   ....[12]....
        /*00d0*/ 	.word	0x000039a0


	//----- nvinfo : EIATTR_VRC_CTA_INIT_COUNT
	.align		4
.L_43:
        /*00d4*/ 	.byte	0x02, 0x4a
        /*00d6*/ 	.byte	0x80
	.zero		1


	//----- nvinfo : EIATTR_SYSCALL_OFFSETS
	.align		4
        /*00d8*/ 	.byte	0x04, 0x46
        /*00da*/ 	.short	(.L_45 - .L_44)


	//   ....[0]....
.L_44:
        /*00dc*/ 	.word	0x000051c0


	//   ....[1]....
        /*00e0*/ 	.word	0x000052b0


	//   ....[2]....
        /*00e4*/ 	.word	0x00005af0


	//   ....[3]....
        /*00e8*/ 	.word	0x000067a0


	//----- nvinfo : EIATTR_MBARRIER_INSTR_OFFSETS
	.align		4
.L_45:
        /*00ec*/ 	.byte	0x04, 0x39
        /*00ee*/ 	.short	(.L_47 - .L_46)


	//   ....[0]....
.L_46:
        /*00f0*/ 	.word	0x000005b0
        /*00f4*/ 	.word	0x000000ff
        /*00f8*/ 	.word	0x00000000
        /*00fc*/ 	.short	0x0100
        /*00fe*/ 	.byte	0x05
	.zero		1


	//   ....[1]....
        /*0100*/ 	.word	0x000005c0
        /*0104*/ 	.word	0x000000ff
        /*0108*/ 	.word	0x00000030
        /*010c*/ 	.short	0x0100
        /*010e*/ 	.byte	0x05
	.zero		1


	//   ....[2]....
        /*0110*/ 	.word	0x000005d0
        /*0114*/ 	.word	0x000000ff
        /*0118*/ 	.word	0x00000008
        /*011c*/ 	.short	0x0100
        /*011e*/ 	.byte	0x05
	.zero		1


	//   ....[3]....
        /*0120*/ 	.word	0x000005e0
        /*0124*/ 	.word	0x000000ff
        /*0128*/ 	.word	0x00000038
        /*012c*/ 	.short	0x0100
        /*012e*/ 	.byte	0x05
	.zero		1


	//   ....[4]....
        /*0130*/ 	.word	0x000005f0
        /*0134*/ 	.word	0x000000ff
        /*0138*/ 	.word	0x00000010
        /*013c*/ 	.short	0x0100
        /*013e*/ 	.byte	0x05
	.zero		1


	//   ....[5]....
        /*0140*/ 	.word	0x00000600
        /*0144*/ 	.word	0x000000ff
        /*0148*/ 	.word	0x00000040
        /*014c*/ 	.short	0x0100
        /*014e*/ 	.byte	0x05
	.zero		1


	//   ....[6]....
        /*0150*/ 	.word	0x00000610
        /*0154*/ 	.word	0x000000ff
        /*0158*/ 	.word	0x00000018
        /*015c*/ 	.short	0x0100
        /*015e*/ 	.byte	0x05
	.zero		1


	//   ....[7]....
        /*0160*/ 	.word	0x00000620
        /*0164*/ 	.word	0x000000ff
        /*0168*/ 	.word	0x00000048
        /*016c*/ 	.short	0x0100
        /*016e*/ 	.byte	0x05
	.zero		1


	//   ....[8]....
        /*0170*/ 	.word	0x00000630
        /*0174*/ 	.word	0x000000ff
        /*0178*/ 	.word	0x00000020
        /*017c*/ 	.short	0x0100
        /*017e*/ 	.byte	0x05
	.zero		1


	//   ....[9]....
        /*0180*/ 	.word	0x00000640
        /*0184*/ 	.word	0x000000ff
        /*0188*/ 	.word	0x00000050
        /*018c*/ 	.short	0x0100
        /*018e*/ 	.byte	0x05
	.zero		1


	//   ....[10]....
        /*0190*/ 	.word	0x00000650
        /*0194*/ 	.word	0x000000ff
        /*0198*/ 	.word	0x00000028
        /*019c*/ 	.short	0x0100
        /*019e*/ 	.byte	0x05
	.zero		1


	//   ....[11]....
        /*01a0*/ 	.word	0x00000660
        /*01a4*/ 	.word	0x000000ff
        /*01a8*/ 	.word	0x00000058
        /*01ac*/ 	.short	0x0100
        /*01ae*/ 	.byte	0x05
	.zero		1


	//   ....[12]....
        /*01b0*/ 	.word	0x00000790
        /*01b4*/ 	.word	0x000000ff
        /*01b8*/ 	.word	0x00000060
        /*01bc*/ 	.short	0x0100
        /*01be*/ 	.byte	0x07
	.zero		1


	//   ....[13]....
        /*01c0*/ 	.word	0x000007a0
        /*01c4*/ 	.word	0x000000ff
        /*01c8*/ 	.word	0x00000078
        /*01cc*/ 	.short	0x0100
        /*01ce*/ 	.byte	0x07
	.zero		1


	//   ....[14]....
        /*01d0*/ 	.word	0x000007b0
        /*01d4*/ 	.word	0x000000ff
        /*01d8*/ 	.word	0x00000068
        /*01dc*/ 	.short	0x0100
        /*01de*/ 	.byte	0x07
	.zero		1


	//   ....[15]....
        /*01e0*/ 	.word	0x000007c0
        /*01e4*/ 	.word	0x000000ff
        /*01e8*/ 	.word	0x00000080
        /*01ec*/ 	.short	0x0100
        /*01ee*/ 	.byte	0x07
	.zero		1


	//   ....[16]....
        /*01f0*/ 	.word	0x000007d0
        /*01f4*/ 	.word	0x000000ff
        /*01f8*/ 	.word	0x00000070
        /*01fc*/ 	.short	0x0100
        /*01fe*/ 	.byte	0x07
	.zero		1


	//   ....[17]....
        /*0200*/ 	.word	0x000007e0
        /*0204*/ 	.word	0x000000ff
        /*0208*/ 	.word	0x00000088
        /*020c*/ 	.short	0x0100
        /*020e*/ 	.byte	0x07
	.zero		1


	//   ....[18]....
        /*0210*/ 	.word	0x000008d0
        /*0214*/ 	.word	0x000000ff
        /*0218*/ 	.word	0x00000090
        /*021c*/ 	.short	0x0100
        /*021e*/ 	.byte	0x05
	.zero		1


	//   ....[19]....
        /*0220*/ 	.word	0x000008e0
        /*0224*/ 	.word	0x000000ff
        /*0228*/ 	.word	0x00000098
        /*022c*/ 	.short	0x0100
        /*022e*/ 	.byte	0x05
	.zero		1


	//   ....[20]....
        /*0230*/ 	.word	0x00000a20
        /*0234*/ 	.word	0x000000ff
        /*0238*/ 	.word	0x000000a0
        /*023c*/ 	.short	0x0100
        /*023e*/ 	.byte	0x05
	.zero		1


	//   ....[21]....
        /*0240*/ 	.word	0x00000a30
        /*0244*/ 	.word	0x000000ff
        /*0248*/ 	.word	0x000000b0
        /*024c*/ 	.short	0x0100
        /*024e*/ 	.byte	0x05
	.zero		1


	//   ....[22]....
        /*0250*/ 	.word	0x00000a40
        /*0254*/ 	.word	0x000000ff
        /*0258*/ 	.word	0x000000a8
        /*025c*/ 	.short	0x0100
        /*025e*/ 	.byte	0x05
	.zero		1


	//   ....[23]....
        /*0260*/ 	.word	0x00000a50
        /*0264*/ 	.word	0x000000ff
        /*0268*/ 	.word	0x000000b8
        /*026c*/ 	.short	0x0100
        /*026e*/ 	.byte	0x05
	.zero		1


	//   ....[24]....
        /*0270*/ 	.word	0x00000b80
        /*0274*/ 	.word	0x000000ff
        /*0278*/ 	.word	0x000000c0
        /*027c*/ 	.short	0x0100
        /*027e*/ 	.byte	0x07
	.zero		1


	//   ....[25]....
        /*0280*/ 	.word	0x00000b90
        /*0284*/ 	.word	0x000000ff
        /*0288*/ 	.word	0x000000e0
        /*028c*/ 	.short	0x0100
        /*028e*/ 	.byte	0x07
	.zero		1


	//   ....[26]....
        /*0290*/ 	.word	0x00000ba0
        /*0294*/ 	.word	0x000000ff
        /*0298*/ 	.word	0x000000c8
        /*029c*/ 	.short	0x0100
        /*029e*/ 	.byte	0x07
	.zero		1


	//   ....[27]....
        /*02a0*/ 	.word	0x00000bb0
        /*02a4*/ 	.word	0x000000ff
        /*02a8*/ 	.word	0x000000e8
        /*02ac*/ 	.short	0x0100
        /*02ae*/ 	.byte	0x07
	.zero		1


	//   ....[28]....
        /*02b0*/ 	.word	0x00000bc0
        /*02b4*/ 	.word	0x000000ff
        /*02b8*/ 	.word	0x000000d0
        /*02bc*/ 	.short	0x0100
        /*02be*/ 	.byte	0x07
	.zero		1


	//   ....[29]....
        /*02c0*/ 	.word	0x00000bd0
        /*02c4*/ 	.word	0x000000ff
        /*02c8*/ 	.word	0x000000f0
        /*02cc*/ 	.short	0x0100
        /*02ce*/ 	.byte	0x07
	.zero		1


	//   ....[30]....
        /*02d0*/ 	.word	0x00000be0
        /*02d4*/ 	.word	0x000000ff
        /*02d8*/ 	.word	0x000000d8
        /*02dc*/ 	.short	0x0100
        /*02de*/ 	.byte	0x07
	.zero		1


	//   ....[31]....
        /*02e0*/ 	.word	0x00000bf0
        /*02e4*/ 	.word	0x000000ff
        /*02e8*/ 	.word	0x000000f8
        /*02ec*/ 	.short	0x0100
        /*02ee*/ 	.byte	0x07
	.zero		1


	//   ....[32]....
        /*02f0*/ 	.word	0x00000ce0
        /*02f4*/ 	.word	0x000000ff
        /*02f8*/ 	.word	0x00000100
        /*02fc*/ 	.short	0x0100
        /*02fe*/ 	.byte	0x05
	.zero		1


	//   ....[33]....
        /*0300*/ 	.word	0x00000cf0
        /*0304*/ 	.word	0x000000ff
        /*0308*/ 	.word	0x00000110
        /*030c*/ 	.short	0x0100
        /*030e*/ 	.byte	0x05
	.zero		1


	//   ....[34]....
        /*0310*/ 	.word	0x00000d00
        /*0314*/ 	.word	0x000000ff
        /*0318*/ 	.word	0x00000108
        /*031c*/ 	.short	0x0100
        /*031e*/ 	.byte	0x05
	.zero		1


	//   ....[35]....
        /*0320*/ 	.word	0x00000d10
        /*0324*/ 	.word	0x000000ff
        /*0328*/ 	.word	0x00000118
        /*032c*/ 	.short	0x0100
        /*032e*/ 	.byte	0x05
	.zero		1


	//   ....[36]....
        /*0330*/ 	.word	0x000015e0
        /*0334*/ 	.word	0x00000002
        /*0338*/ 	.word	0x00000110
        /*033c*/ 	.short	0x010a
        /*033e*/ 	.byte	0xff
	.zero		1


	//   ....[37]....
        /*0340*/ 	.word	0x00001610
        /*0344*/ 	.word	0x00000002
        /*0348*/ 	.word	0x00000100
        /*034c*/ 	.short	0x0101
        /*034e*/ 	.byte	0xff
	.zero		1


	//   ....[38]....
        /*0350*/ 	.word	0x000016e0
        /*0354*/ 	.word	0x000000ff
        /*0358*/ 	.word	0x00000030
        /*035c*/ 	.short	0x010a
        /*035e*/ 	.byte	0x08
	.zero		1


	//   ....[39]....
        /*0360*/ 	.word	0x00001780
        /*0364*/ 	.word	0x000000ff
        /*0368*/ 	.word	0x00000030
        /*036c*/ 	.short	0x010a
        /*036e*/ 	.byte	0x21
	.zero		1


	//   ....[40]....
        /*0370*/ 	.word	0x000018d0
        /*0374*/ 	.word	0x000000ff
        /*0378*/ 	.word	0x00000030
        /*037c*/ 	.short	0x010a
        /*037e*/ 	.byte	0x08
	.zero		1


	//   ....[41]....
        /*0380*/ 	.word	0x000019e0
        /*0384*/ 	.word	0x000000ff
        /*0388*/ 	.word	0x00000098
        /*038c*/ 	.short	0x0101
        /*038e*/ 	.byte	0x04
	.zero		1


	//   ....[42]....
        /*0390*/ 	.word	0x00001a00
        /*0394*/ 	.word	0x000000ff
        /*0398*/ 	.word	0x00000030
        /*039c*/ 	.short	0x010a
        /*039e*/ 	.byte	0x08
	.zero		1


	//   ....[43]....
        /*03a0*/ 	.word	0x00001a80
        /*03a4*/ 	.word	0x000000ff
        /*03a8*/ 	.word	0x00000030
        /*03ac*/ 	.short	0x010a
        /*03ae*/ 	.byte	0x11
	.zero		1


	//   ....[44]....
        /*03b0*/ 	.word	0x00001bd0
        /*03b4*/ 	.word	0x000000ff
        /*03b8*/ 	.word	0x00000030
        /*03bc*/ 	.short	0x010a
        /*03be*/ 	.byte	0x08
	.zero		1


	//   ....[45]....
        /*03c0*/ 	.word	0x00001d10
        /*03c4*/ 	.word	0x00000002
        /*03c8*/ 	.word	0x000000a0
        /*03cc*/ 	.short	0x010a
        /*03ce*/ 	.byte	0xff
	.zero		1


	//   ....[46]....
        /*03d0*/ 	.word	0x00001dd0
        /*03d4*/ 	.word	0x00000002
        /*03d8*/ 	.word	0x00000000
        /*03dc*/ 	.short	0x0101
        /*03de*/ 	.byte	0xff
	.zero		1


	//   ....[47]....
        /*03e0*/ 	.word	0x00002330
        /*03e4*/ 	.word	0x000000ff
        /*03e8*/ 	.word	0x00000000
        /*03ec*/ 	.short	0x010a
        /*03ee*/ 	.byte	0x05
	.zero		1


	//   ....[48]....
        /*03f0*/ 	.word	0x000023c0
        /*03f4*/ 	.word	0x000000ff
        /*03f8*/ 	.word	0x00000000
        /*03fc*/ 	.short	0x010a
        /*03fe*/ 	.byte	0x05
	.zero		1


	//   ....[49]....
        /*0400*/ 	.word	0x00002450
        /*0404*/ 	.word	0x000000ff
        /*0408*/ 	.word	0x00000000
        /*040c*/ 	.short	0x010a
        /*040e*/ 	.byte	0x05
	.zero		1


	//   ....[50]....
        /*0410*/ 	.word	0x000024e0
        /*0414*/ 	.word	0x000000ff
        /*0418*/ 	.word	0x00000000
        /*041c*/ 	.short	0x010a
        /*041e*/ 	.byte	0x05
	.zero		1


	//   ....[51]....
        /*0420*/ 	.word	0x00002570
        /*0424*/ 	.word	0x000000ff
        /*0428*/ 	.word	0x00000000
        /*042c*/ 	.short	0x010a
        /*042e*/ 	.byte	0x05
	.zero		1


	//   ....[52]....
        /*0430*/ 	.word	0x00002610
        /*0434*/ 	.word	0x00000000
        /*0438*/ 	.word	0x00000000
        /*043c*/ 	.short	0x010a
        /*043e*/ 	.byte	0xff
	.zero		1


	//   ....[53]....
        /*0440*/ 	.word	0x00002730
        /*0444*/ 	.word	0x00000000
        /*0448*/ 	.word	0x00000100
        /*044c*/ 	.short	0x010a
        /*044e*/ 	.byte	0xff
	.zero		1


	//   ....[54]....
        /*0450*/ 	.word	0x000027a0
        /*0454*/ 	.word	0x00000000
        /*0458*/ 	.word	0x00000000
        /*045c*/ 	.short	0x0101
        /*045e*/ 	.byte	0xff
	.zero		1


	//   ....[55]....
        /*0460*/ 	.word	0x000027c0
        /*0464*/ 	.word	0x000000ff
        /*0468*/ 	.word	0x000000b0
        /*046c*/ 	.short	0x010a
        /*046e*/ 	.byte	0x05
	.zero		1


	//   ....[56]....
        /*0470*/ 	.word	0x000028e0
        /*0474*/ 	.word	0x00000000
        /*0478*/ 	.word	0x000000a0
        /*047c*/ 	.short	0x010a
        /*047e*/ 	.byte	0xff
	.zero		1


	//   ....[57]....
        /*0480*/ 	.word	0x000029e0
        /*0484*/ 	.word	0x00000000
        /*0488*/ 	.word	0x00000000
        /*048c*/ 	.short	0x0101
        /*048e*/ 	.byte	0xff
	.zero		1


	//   ....[58]....
        /*0490*/ 	.word	0x00002a70
        /*0494*/ 	.word	0x000000ff
        /*0498*/ 	.word	0x000000b0
        /*049c*/ 	.short	0x0106
        /*049e*/ 	.byte	0x05
	.zero		1


	//   ....[59]....
        /*04a0*/ 	.word	0x00002a90
        /*04a4*/ 	.word	0x000000ff
        /*04a8*/ 	.word	0x000000b0
        /*04ac*/ 	.short	0x010a
        /*04ae*/ 	.byte	0x05
	.zero		1


	//   ....[60]....
        /*04b0*/ 	.word	0x00002b20
        /*04b4*/ 	.word	0x000000ff
        /*04b8*/ 	.word	0x000000b0
        /*04bc*/ 	.short	0x0106
        /*04be*/ 	.byte	0x04
	.zero		1


	//   ....[61]....
        /*04c0*/ 	.word	0x00002b60
        /*04c4*/ 	.word	0x00000000
        /*04c8*/ 	.word	0x000000b0
        /*04cc*/ 	.short	0x010a
        /*04ce*/ 	.byte	0xff
	.zero		1


	//   ....[62]....
        /*04d0*/ 	.word	0x00003060
        /*04d4*/ 	.word	0x00000000
        /*04d8*/ 	.word	0x000000a0
        /*04dc*/ 	.short	0x010a
        /*04de*/ 	.byte	0xff
	.zero		1


	//   ....[63]....
        /*04e0*/ 	.word	0x00003170
        /*04e4*/ 	.word	0x00000003
        /*04e8*/ 	.word	0x00000000
        /*04ec*/ 	.short	0x0101
        /*04ee*/ 	.byte	0xff
	.zero		1


	//   ....[64]....
        /*04f0*/ 	.word	0x00003180
        /*04f4*/ 	.word	0x000000ff
        /*04f8*/ 	.word	0x00000000
        /*04fc*/ 	.short	0x010a
        /*04fe*/ 	.byte	0x04
	.zero		1


	//   ....[65]....
        /*0500*/ 	.word	0x000031a0
        /*0504*/ 	.word	0x000000ff
        /*0508*/ 	.word	0x000000e0
        /*050c*/ 	.short	0x010a
        /*050e*/ 	.byte	0x08
	.zero		1


	//   ....[66]....
        /*0510*/ 	.word	0x00003270
        /*0514*/ 	.word	0x000000ff
        /*0518*/ 	.word	0x00000000
        /*051c*/ 	.short	0x010a
        /*051e*/ 	.byte	0x07
	.zero		1


	//   ....[67]....
        /*0520*/ 	.word	0x000033b0
        /*0524*/ 	.word	0x000000ff
        /*0528*/ 	.word	0x00000000
        /*052c*/ 	.short	0x010a
        /*052e*/ 	.byte	0x04
	.zero		1


	//   ....[68]....
        /*0530*/ 	.word	0x000035a0
        /*0534*/ 	.word	0x000000ff
        /*0538*/ 	.word	0x00000000
        /*053c*/ 	.short	0x010a
        /*053e*/ 	.byte	0x05
	.zero		1


	//   ....[69]....
        /*0540*/ 	.word	0x00003630
        /*0544*/ 	.word	0x000000ff
        /*0548*/ 	.word	0x00000000
        /*054c*/ 	.short	0x010a
        /*054e*/ 	.byte	0x05
	.zero		1


	//   ....[70]....
        /*0550*/ 	.word	0x000036c0
        /*0554*/ 	.word	0x000000ff
        /*0558*/ 	.word	0x00000000
        /*055c*/ 	.short	0x010a
        /*055e*/ 	.byte	0x05
	.zero		1


	//   ....[71]....
        /*0560*/ 	.word	0x00003750
        /*0564*/ 	.word	0x000000ff
        /*0568*/ 	.word	0x00000000
        /*056c*/ 	.short	0x010a
        /*056e*/ 	.byte	0x07
	.zero		1


	//   ....[72]....
        /*0570*/ 	.word	0x00003b90
        /*0574*/ 	.word	0x00000000
        /*0578*/ 	.word	0x000000a0
        /*057c*/ 	.short	0x010a
        /*057e*/ 	.byte	0xff
	.zero		1


	//   ....[73]....
        /*0580*/ 	.word	0x00003c50
        /*0584*/ 	.word	0x00000000
        /*0588*/ 	.word	0x00000000
        /*058c*/ 	.short	0x0101
        /*058e*/ 	.byte	0xff
	.zero		1


	//   ....[74]....
        /*0590*/ 	.word	0x00003f70
        /*0594*/ 	.word	0x000000ff
        /*0598*/ 	.word	0x00000098
        /*059c*/ 	.short	0x010a
        /*059e*/ 	.byte	0x07
	.zero		1


	//   ....[75]....
        /*05a0*/ 	.word	0x00004190
        /*05a4*/ 	.word	0x000000ff
        /*05a8*/ 	.word	0x00000078
        /*05ac*/ 	.short	0x010a
        /*05ae*/ 	.byte	0x0f
	.zero		1


	//   ....[76]....
        /*05b0*/ 	.word	0x00004390
        /*05b4*/ 	.word	0x000000ff
        /*05b8*/ 	.word	0x00000060
        /*05bc*/ 	.short	0x010b
        /*05be*/ 	.byte	0x0f
	.zero		1


	//   ....[77]....
        /*05c0*/ 	.word	0x000043e0
        /*05c4*/ 	.word	0x000000ff
        /*05c8*/ 	.word	0x00000000
        /*05cc*/ 	.short	0x0101
        /*05ce*/ 	.byte	0x10
	.zero		1


	//   ....[78]....
        /*05d0*/ 	.word	0x00004420
        /*05d4*/ 	.word	0x000000ff
        /*05d8*/ 	.word	0x00000078
        /*05dc*/ 	.short	0x010a
        /*05de*/ 	.byte	0x0d
	.zero		1


	//   ....[79]....
        /*05e0*/ 	.word	0x00004660
        /*05e4*/ 	.word	0x000000ff
        /*05e8*/ 	.word	0x00000060
        /*05ec*/ 	.short	0x010b
        /*05ee*/ 	.byte	0x0d
	.zero		1


	//   ....[80]....
        /*05f0*/ 	.word	0x000046d0
        /*05f4*/ 	.word	0x000000ff
        /*05f8*/ 	.word	0x00000000
        /*05fc*/ 	.short	0x0101
        /*05fe*/ 	.byte	0x0f
	.zero		1


	//   ....[81]....
        /*0600*/ 	.word	0x00004720
        /*0604*/ 	.word	0x000000ff
        /*0608*/ 	.word	0x00000000
        /*060c*/ 	.short	0x010a
        /*060e*/ 	.byte	0x04
	.zero		1


	//   ....[82]....
        /*0610*/ 	.word	0x000047b0
        /*0614*/ 	.word	0x000000ff
        /*0618*/ 	.word	0x00000000
        /*061c*/ 	.short	0x010a
        /*061e*/ 	.byte	0x04
	.zero		1


	//   ....[83]....
        /*0620*/ 	.word	0x00004850
        /*0624*/ 	.word	0x00000000
        /*0628*/ 	.word	0x00000000
        /*062c*/ 	.short	0x010a
        /*062e*/ 	.byte	0xff
	.zero		1


	//   ....[84]....
        /*0630*/ 	.word	0x00004b90
        /*0634*/ 	.word	0x00000000
        /*0638*/ 	.word	0x000000a0
        /*063c*/ 	.short	0x010a
        /*063e*/ 	.byte	0xff
	.zero		1


	//   ....[85]....
        /*0640*/ 	.word	0x00004ca0
        /*0644*/ 	.word	0x00000000
        /*0648*/ 	.word	0x00000000
        /*064c*/ 	.short	0x0101
        /*064e*/ 	.byte	0xff
	.zero		1


	//   ....[86]....
        /*0650*/ 	.word	0x00005740
        /*0654*/ 	.word	0x00000000
        /*0658*/ 	.word	0x00000060
        /*065c*/ 	.short	0x010a
        /*065e*/ 	.byte	0xff
	.zero		1


	//   ....[87]....
        /*0660*/ 	.word	0x000057b0
        /*0664*/ 	.word	0x00000049
        /*0668*/ 	.word	0x000000c0
        /*066c*/ 	.short	0x010a
        /*066e*/ 	.byte	0xff
	.zero		1


	//   ....[88]....
        /*0670*/ 	.word	0x000058a0
        /*0674*/ 	.word	0x00000000
        /*0678*/ 	.word	0x00000060
        /*067c*/ 	.short	0x010a
        /*067e*/ 	.byte	0xff
	.zero		1


	//   ....[89]....
        /*0680*/ 	.word	0x000059d0
        /*0684*/ 	.word	0x00000049
        /*0688*/ 	.word	0x000000c0
        /*068c*/ 	.short	0x010a
        /*068e*/ 	.byte	0xff
	.zero		1


	//   ....[90]....
        /*0690*/ 	.word	0x000064e0
        /*0694*/ 	.word	0x00000000
        /*0698*/ 	.word	0x00000000
        /*069c*/ 	.short	0x0101
        /*069e*/ 	.byte	0xff
	.zero		1


	//   ....[91]....
        /*06a0*/ 	.word	0x000064f0
        /*06a4*/ 	.word	0x00000002
        /*06a8*/ 	.word	0x00000060
        /*06ac*/ 	.short	0x010a
        /*06ae*/ 	.byte	0xff
	.zero		1


	//   ....[92]....
        /*06b0*/ 	.word	0x000065c0
        /*06b4*/ 	.word	0x00000002
        /*06b8*/ 	.word	0x00000060
        /*06bc*/ 	.short	0x010a
        /*06be*/ 	.byte	0xff
	.zero		1


	//   ....[93]....
        /*06c0*/ 	.word	0x00006930
        /*06c4*/ 	.word	0x000000ff
        /*06c8*/ 	.word	0x00000000
        /*06cc*/ 	.short	0x0101
        /*06ce*/ 	.byte	0x05
	.zero		1


	//   ....[94]....
        /*06d0*/ 	.word	0x00007260
        /*06d4*/ 	.word	0x00000000
        /*06d8*/ 	.word	0x00000000
        /*06dc*/ 	.short	0x0101
        /*06de*/ 	.byte	0xff
	.zero		1


	//   ....[95]....
        /*06e0*/ 	.word	0x000074d0
        /*06e4*/ 	.word	0x000000ff
        /*06e8*/ 	.word	0x00000000
        /*06ec*/ 	.short	0x0101
        /*06ee*/ 	.byte	0x04
	.zero		1


	//   ....[96]....
        /*06f0*/ 	.word	0x000074f0
        /*06f4*/ 	.word	0x00000002
        /*06f8*/ 	.word	0x00000110
        /*06fc*/ 	.short	0x010a
        /*06fe*/ 	.byte	0xff
	.zero		1


	//   ....[97]....
        /*0700*/ 	.word	0x00007550
        /*0704*/ 	.word	0x00000002
        /*0708*/ 	.word	0x00000030
        /*070c*/ 	.short	0x010a
        /*070e*/ 	.byte	0xff
	.zero		1


	//   ....[98]....
        /*0710*/ 	.word	0x000075b0
        /*0714*/ 	.word	0x00000002
        /*0718*/ 	.word	0x00000030
        /*071c*/ 	.short	0x010a
        /*071e*/ 	.byte	0xff
	.zero		1


	//   ....[99]....
        /*0720*/ 	.word	0x00007600
        /*0724*/ 	.word	0x00000002
        /*0728*/ 	.word	0x000000a0
        /*072c*/ 	.short	0x010a
        /*072e*/ 	.byte	0xff
	.zero		1


	//   ....[100]....
        /*0730*/ 	.word	0x00007660
        /*0734*/ 	.word	0x00000000
        /*0738*/ 	.word	0x00000000
        /*073c*/ 	.short	0x010a
        /*073e*/ 	.byte	0xff
	.zero		1


	//   ....[101]....
        /*0740*/ 	.word	0x000076c0
        /*0744*/ 	.word	0x00000000
        /*0748*/ 	.word	0x00000000
        /*074c*/ 	.short	0x010a
        /*074e*/ 	.byte	0xff
	.zero		1


	//   ....[102]....
        /*0750*/ 	.word	0x00007720
        /*0754*/ 	.word	0x00000000
        /*0758*/ 	.word	0x00000000
        /*075c*/ 	.short	0x010a
        /*075e*/ 	.byte	0xff
	.zero		1


	//   ....[103]....
        /*0760*/ 	.word	0x00007780
        /*0764*/ 	.word	0x00000000
        /*0768*/ 	.word	0x00000000
        /*076c*/ 	.short	0x010a
        /*076e*/ 	.byte	0xff
	.zero		1


	//   ....[104]....
        /*0770*/ 	.word	0x000077e0
        /*0774*/ 	.word	0x00000000
        /*0778*/ 	.word	0x00000000
        /*077c*/ 	.short	0x010a
        /*077e*/ 	.byte	0xff
	.zero		1


	//   ....[105]....
        /*0780*/ 	.word	0x00007830
        /*0784*/ 	.word	0x00000000
        /*0788*/ 	.word	0x00000100
        /*078c*/ 	.short	0x010a
        /*078e*/ 	.byte	0xff
	.zero		1


	//   ....[106]....
        /*0790*/ 	.word	0x00007890
        /*0794*/ 	.word	0x00000000
        /*0798*/ 	.word	0x000000b0
        /*079c*/ 	.short	0x010a
        /*079e*/ 	.byte	0xff
	.zero		1


	//   ....[107]....
        /*07a0*/ 	.word	0x000078e0
        /*07a4*/ 	.word	0x00000000
        /*07a8*/ 	.word	0x000000a0
        /*07ac*/ 	.short	0x010a
        /*07ae*/ 	.byte	0xff
	.zero		1


	//   ....[108]....
        /*07b0*/ 	.word	0x00007940
        /*07b4*/ 	.word	0x00000000
        /*07b8*/ 	.word	0x000000b0
        /*07bc*/ 	.short	0x010a
        /*07be*/ 	.byte	0xff
	.zero		1


	//   ....[109]....
        /*07c0*/ 	.word	0x00007990
        /*07c4*/ 	.word	0x00000000
        /*07c8*/ 	.word	0x000000a0
        /*07cc*/ 	.short	0x010a
        /*07ce*/ 	.byte	0xff
	.zero		1


	//   ....[110]....
        /*07d0*/ 	.word	0x000079f0
        /*07d4*/ 	.word	0x00000002
        /*07d8*/ 	.word	0x000000e0
        /*07dc*/ 	.short	0x010a
        /*07de*/ 	.byte	0xff
	.zero		1


	//   ....[111]....
        /*07e0*/ 	.word	0x00007a50
        /*07e4*/ 	.word	0x00000000
        /*07e8*/ 	.word	0x00000000
        /*07ec*/ 	.short	0x010a
        /*07ee*/ 	.byte	0xff
	.zero		1


	//   ....[112]....
        /*07f0*/ 	.word	0x00007ab0
        /*07f4*/ 	.word	0x00000000
        /*07f8*/ 	.word	0x00000000
        /*07fc*/ 	.short	0x010a
        /*07fe*/ 	.byte	0xff
	.zero		1


	//   ....[113]....
        /*0800*/ 	.word	0x00007b10
        /*0804*/ 	.word	0x00000000
        /*0808*/ 	.word	0x00000000
        /*080c*/ 	.short	0x010a
        /*080e*/ 	.byte	0xff
	.zero		1


	//   ....[114]....
        /*0810*/ 	.word	0x00007b70
        /*0814*/ 	.word	0x00000000
        /*0818*/ 	.word	0x00000000
        /*081c*/ 	.short	0x010a
        /*081e*/ 	.byte	0xff
	.zero		1


	//   ....[115]....
        /*0820*/ 	.word	0x00007bd0
        /*0824*/ 	.word	0x00000000
        /*0828*/ 	.word	0x00000000
        /*082c*/ 	.short	0x010a
        /*082e*/ 	.byte	0xff
	.zero		1


	//   ....[116]....
        /*0830*/ 	.word	0x00007c20
        /*0834*/ 	.word	0x00000000
        /*0838*/ 	.word	0x000000a0
        /*083c*/ 	.short	0x010a
        /*083e*/ 	.byte	0xff
	.zero		1


	//   ....[117]....
        /*0840*/ 	.word	0x00007c80
        /*0844*/ 	.word	0x00000000
        /*0848*/ 	.word	0x00000098
        /*084c*/ 	.short	0x010a
        /*084e*/ 	.byte	0xff
	.zero		1


	//   ....[118]....
        /*0850*/ 	.word	0x00007ce0
        /*0854*/ 	.word	0x00000000
        /*0858*/ 	.word	0x00000078
        /*085c*/ 	.short	0x010a
        /*085e*/ 	.byte	0xff
	.zero		1


	//   ....[119]....
        /*0860*/ 	.word	0x00007d40
        /*0864*/ 	.word	0x00000000
        /*0868*/ 	.word	0x00000078
        /*086c*/ 	.short	0x010a
        /*086e*/ 	.byte	0xff
	.zero		1


	//   ....[120]....
        /*0870*/ 	.word	0x00007da0
        /*0874*/ 	.word	0x00000000
        /*0878*/ 	.word	0x00000000
        /*087c*/ 	.short	0x010a
        /*087e*/ 	.byte	0xff
	.zero		1


	//   ....[121]....
        /*0880*/ 	.word	0x00007e00
        /*0884*/ 	.word	0x00000000
        /*0888*/ 	.word	0x00000000
        /*088c*/ 	.short	0x010a
        /*088e*/ 	.byte	0xff
	.zero		1


	//   ....[122]....
        /*0890*/ 	.word	0x00007e50
        /*0894*/ 	.word	0x00000000
        /*0898*/ 	.word	0x000000a0
        /*089c*/ 	.short	0x010a
        /*089e*/ 	.byte	0xff
	.zero		1


	//   ....[123]....
        /*08a0*/ 	.word	0x00007ea0
        /*08a4*/ 	.word	0x00000000
        /*08a8*/ 	.word	0x00000060
        /*08ac*/ 	.short	0x010a
        /*08ae*/ 	.byte	0xff
	.zero		1


	//   ....[124]....
        /*08b0*/ 	.word	0x00007ef0
        /*08b4*/ 	.word	0x00000049
        /*08b8*/ 	.word	0x000000c0
        /*08bc*/ 	.short	0x010a
        /*08be*/ 	.byte	0xff
	.zero		1


	//   ....[125]....
        /*08c0*/ 	.word	0x00007f40
        /*08c4*/ 	.word	0x00000002
        /*08c8*/ 	.word	0x00000060
        /*08cc*/ 	.short	0x010a
        /*08ce*/ 	.byte	0xff
	.zero		1


	//----- nvinfo : EIATTR_NUM_MBARRIERS
	.align		4
.L_47:
        /*08d0*/ 	.byte	0x03, 0x38
        /*08d2*/ 	.short	0x0024


	//----- nvinfo : EIATTR_EXIT_INSTR_OFFSETS
	.align		4
        /*08d4*/ 	.byte	0x04, 0x1c
        /*08d6*/ 	.short	(.L_49 - .L_48)


	//   ....[0]....
.L_48:
        /*08d8*/ 	.word	0x00002640


	//   ....[1]....
        /*08dc*/ 	.word	0x00002b30


	//   ....[2]....
        /*08e0*/ 	.word	0x00002b90


	//   ....[3]....
        /*08e4*/ 	.word	0x000039b0


	//   ....[4]....
        /*08e8*/ 	.word	0x00004880


	//   ....[5]....
        /*08ec*/ 	.word	0x000048c0


	//   ....[6]....
        /*08f0*/ 	.word	0x000073c0


	//   ....[7]....
        /*08f4*/ 	.word	0x00007440


	//   ....[8]....
        /*08f8*/ 	.word	0x00007470


	//   ....[9]....
        /*08fc*/ 	.word	0x000074e0


	//----- nvinfo : EIATTR_MAX_THREADS
	.align		4
.L_49:
        /*0900*/ 	.byte	0x04, 0x05
        /*0902*/ 	.short	(.L_51 - .L_50)
.L_50:
        /*0904*/ 	.word	0x00000100
        /*0908*/ 	.word	0x00000001
        /*090c*/ 	.word	0x00000001


	//----- nvinfo : EIATTR_CRS_STACK_SIZE
	.align		4
.L_51:
        /*0910*/ 	.byte	0x04, 0x1e
        /*0912*/ 	.short	(.L_53 - .L_52)
.L_52:
        /*0914*/ 	.word	0x00000000


	//----- nvinfo : EIATTR_CBANK_PARAM_SIZE
	.align		4
.L_53:
        /*0918*/ 	.byte	0x03, 0x19
        /*091a*/ 	.short	0x0800


	//----- nvinfo : EIATTR_PARAM_CBANK
	.align		4
        /*091c*/ 	.byte	0x04, 0x0a
        /*091e*/ 	.short	(.L_55 - .L_54)
	.align		4
.L_54:
        /*0920*/ 	.word	index@(.nv.constant0._ZN7cutlass13device_kernelINS_4gemm6kernel13GemmUniversalIN4cute5tupleIJiiiiEEENS1_10collective13CollectiveMmaINS1_35MainloopSm100TmaUmmaWarpSpecializedILi6ELi2ELi4ENS5_IJNS4_1CILi1EEESB_SB_EEEEENS5_IJNSA_ILi128EEENSA_ILi64EEENSA_ILi32EEEEEENS_10bfloat16_tENS5_IJlSB_lEEESI_SJ_NS4_8TiledMMAINS4_8MMA_AtomIJNS4_20SM100_MMA_F16BF16_SSISI_SI_fLi128ELi64ELNS4_4UMMA5MajorE0ELSO_0ELNSN_7ScaleInE0ELSP_0EEEEEENS4_6LayoutISC_NS5_IJNSA_ILi0EEEST_ST_EEEEENS5_IJNS4_10UnderscoreESW_SW_EEEEENS4_13SM90_TMA_LOADENS4_14ComposedLayoutINS4_7SwizzleILi2ELi4ELi3EEENS4_18smem_ptr_flag_bitsILi16EEENSS_INS5_IJNSA_ILi8EEESG_EEENS5_IJSG_SB_EEEEEEEvNS4_8identityESZ_S19_vS1A_EENS_8epilogue10collective18CollectiveEpilogueINS1C_23Sm100TmaWarpSpecializedILi3ELi2ELi32ELb1ELb0EEEJSH_NS5_IJNSS_ISE_SB_EENSS_ISG_SB_EEEEESI_SJ_SI_SJ_NS1C_6fusion15FusionCallbacksIS1G_NS1K_17LinearCombinationISI_fSI_fLNS_15FloatRoundStyleE2EEESH_S1J_JEEENS4_5SM1004TMEM4LOAD26SM100_TMEM_LOAD_32dp32b32xESZ_S19_NS4_39AutoVectorizingCopyWithAssumedAlignmentILi128EEENS4_14SM90_TMA_STOREES19_S1V_S1V_EEEvvEEEEvNT_6ParamsE)
        /*0924*/ 	.short	0x0380
        /*0926*/ 	.short	0x0800


	//----- nvinfo : EIATTR_SW_WAR
	.align		4
.L_55:
        /*0928*/ 	.byte	0x04, 0x36
        /*092a*/ 	.short	(.L_57 - .L_56)
.L_56:
        /*092c*/ 	.word	0x00000008
.L_57:


//--------------------- .nv.callgraph             --------------------------
	.section	.nv.callgraph,"",@"SHT_CUDA_CALLGRAPH"
	.align	4
	.sectionentsize	8
	.align		4
        /*0000*/ 	.word	0x00000000
	.align		4
        /*0004*/ 	.word	0xffffffff
	.align		4
        /*0008*/ 	.word	index@(_ZN7cutlass13device_kernelINS_4gemm6kernel13GemmUniversalIN4cute5tupleIJiiiiEEENS1_10collective13CollectiveMmaINS1_35MainloopSm100TmaUmmaWarpSpecializedILi6ELi2ELi4ENS5_IJNS4_1CILi1EEESB_SB_EEEEENS5_IJNSA_ILi128EEENSA_ILi64EEENSA_ILi32EEEEEENS_10bfloat16_tENS5_IJlSB_lEEESI_SJ_NS4_8TiledMMAINS4_8MMA_AtomIJNS4_20SM100_MMA_F16BF16_SSISI_SI_fLi128ELi64ELNS4_4UMMA5MajorE0ELSO_0ELNSN_7ScaleInE0ELSP_0EEEEEENS4_6LayoutISC_NS5_IJNSA_ILi0EEEST_ST_EEEEENS5_IJNS4_10UnderscoreESW_SW_EEEEENS4_13SM90_TMA_LOADENS4_14ComposedLayoutINS4_7SwizzleILi2ELi4ELi3EEENS4_18smem_ptr_flag_bitsILi16EEENSS_INS5_IJNSA_ILi8EEESG_EEENS5_IJSG_SB_EEEEEEEvNS4_8identityESZ_S19_vS1A_EENS_8epilogue10collective18CollectiveEpilogueINS1C_23Sm100TmaWarpSpecializedILi3ELi2ELi32ELb1ELb0EEEJSH_NS5_IJNSS_ISE_SB_EENSS_ISG_SB_EEEEESI_SJ_SI_SJ_NS1C_6fusion15FusionCallbacksIS1G_NS1K_17LinearCombinationISI_fSI_fLNS_15FloatRoundStyleE2EEESH_S1J_JEEENS4_5SM1004TMEM4LOAD26SM100_TMEM_LOAD_32dp32b32xESZ_S19_NS4_39AutoVectorizingCopyWithAssumedAlignmentILi128EEENS4_14SM90_TMA_STOREES19_S1V_S1V_EEEvvEEEEvNT_6ParamsE)
	.align		4
        /*000c*/ 	.word	index@(__assertfail)
	.align		4
        /*0010*/ 	.word	0x00000000
	.align		4
        /*0014*/ 	.word	0xfffffffe
	.align		4
        /*0018*/ 	.word	0x00000000
	.align		4
        /*001c*/ 	.word	0xfffffffd
	.align		4
        /*0020*/ 	.word	0x00000000
	.align		4
        /*0024*/ 	.word	0xfffffffc


//--------------------- .nv.constant4             --------------------------
	.section	.nv.constant4,"a",@progbits
	.align	8
	.align		8
.nv.constant4:
        /*0000*/ 	.dword	__assertfail
	.align		8
        /*0008*/ 	.dword	__unnamed_1
	.align		8
        /*0010*/ 	.dword	__unnamed_2
	.align		8
        /*0018*/ 	.dword	_ZN40_INTERNAL_55cfb821_4_k_cu_56cf0226_291214cuda3std3__45__cpo5beginE
	.align		8
        /*0020*/ 	.dword	_ZN40_INTERNAL_55cfb821_4_k_cu_56cf0226_291214cuda3std3__45__cpo3endE
	.align		8
        /*0028*/ 	.dword	_ZN40_INTERNAL_55cfb821_4_k_cu_56cf0226_291214cuda3std3__45__cpo6cbeginE
	.align		8
        /*0030*/ 	.dword	_ZN40_INTERNAL_55cfb821_4_k_cu_56cf0226_291214cuda3std3__45__cpo4cendE
	.align		8
        /*0038*/ 	.dword	_ZN40_INTERNAL_55cfb821_4_k_cu_56cf0226_291214cuda3std3__442_GLOBAL__N__55cfb821_4_k_cu_56cf0226_291216ignoreE
	.align		8
        /*0040*/ 	.dword	_ZN40_INTERNAL_55cfb821_4_k_cu_56cf0226_291214cuda3std3__419piecewise_constructE
	.align		8
        /*0048*/ 	.dword	_ZN40_INTERNAL_55cfb821_4_k_cu_56cf0226_291214cuda3std3__48in_placeE
	.align		8
        /*0050*/ 	.dword	_ZN40_INTERNAL_55cfb821_4_k_cu_56cf0226_291214cuda3std6ranges3__45__cpo4swapE
	.align		8
        /*0058*/ 	.dword	_ZN40_INTERNAL_55cfb821_4_k_cu_56cf0226_291214cuda3std6ranges3__45__cpo9iter_moveE
	.align		8
        /*0060*/ 	.dword	_ZN40_INTERNAL_55cfb821_4_k_cu_56cf0226_291214cute7productE
	.align		8
        /*0068*/ 	.dword	_ZN40_INTERNAL_55cfb821_4_k_cu_56cf0226_291214cute1_E
	.align		8
        /*0070*/ 	.dword	$str$25
	.align		8
        /*0078*/ 	.dword	$str$26
	.align		8
        /*0080*/ 	.dword	$str$27
	.align		8
        /*0088*/ 	.dword	$str$28


//--------------------- .text._ZN7cutlass13device_kernelINS_4gemm6kernel13GemmUniversalIN4cute5tupleIJiiiiEEENS1_10collective13CollectiveMmaINS1_35MainloopSm100TmaUmmaWarpSpecializedILi6ELi2ELi4ENS5_IJNS4_1CILi1EEESB_SB_EEEEENS5_IJNSA_ILi128EEENSA_ILi64EEENSA_ILi32EEEEEENS_10bfloat16_tENS5_IJlSB_lEEESI_SJ_NS4_8TiledMMAINS4_8MMA_AtomIJNS4_20SM100_MMA_F16BF16_SSISI_SI_fLi128ELi64ELNS4_4UMMA5MajorE0ELSO_0ELNSN_7ScaleInE0ELSP_0EEEEEENS4_6LayoutISC_NS5_IJNSA_ILi0EEEST_ST_EEEEENS5_IJNS4_10UnderscoreESW_SW_EEEEENS4_13SM90_TMA_LOADENS4_14ComposedLayoutINS4_7SwizzleILi2ELi4ELi3EEENS4_18smem_ptr_flag_bitsILi16EEENSS_INS5_IJNSA_ILi8EEESG_EEENS5_IJSG_SB_EEEEEEEvNS4_8identityESZ_S19_vS1A_EENS_8epilogue10collective18CollectiveEpilogueINS1C_23Sm100TmaWarpSpecializedILi3ELi2ELi32ELb1ELb0EEEJSH_NS5_IJNSS_ISE_SB_EENSS_ISG_SB_EEEEESI_SJ_SI_SJ_NS1C_6fusion15FusionCallbacksIS1G_NS1K_17LinearCombinationISI_fSI_fLNS_15FloatRoundStyleE2EEESH_S1J_JEEENS4_5SM1004TMEM4LOAD26SM100_TMEM_LOAD_32dp32b32xESZ_S19_NS4_39AutoVectorizingCopyWithAssumedAlignmentILi128EEENS4_14SM90_TMA_STOREES19_S1V_S1V_EEEvvEEEEvNT_6ParamsE --------------------------
	.section	.text._ZN7cutlass13device_kernelINS_4gemm6kernel13GemmUniversalIN4cute5tupleIJiiiiEEENS1_10collective13CollectiveMmaINS1_35MainloopSm100TmaUmmaWarpSpecializedILi6ELi2ELi4ENS5_IJNS4_1CILi1EEESB_SB_EEEEENS5_IJNSA_ILi128EEENSA_ILi64EEENSA_ILi32EEEEEENS_10bfloat16_tENS5_IJlSB_lEEESI_SJ_NS4_8TiledMMAINS4_8MMA_AtomIJNS4_20SM100_MMA_F16BF16_SSISI_SI_fLi128ELi64ELNS4_4UMMA5MajorE0ELSO_0ELNSN_7ScaleInE0ELSP_0EEEEEENS4_6LayoutISC_NS5_IJNSA_ILi0EEEST_ST_EEEEENS5_IJNS4_10UnderscoreESW_SW_EEEEENS4_13SM90_TMA_LOADENS4_14ComposedLayoutINS4_7SwizzleILi2ELi4ELi3EEENS4_18smem_ptr_flag_bitsILi16EEENSS_INS5_IJNSA_ILi8EEESG_EEENS5_IJSG_SB_EEEEEEEvNS4_8identityESZ_S19_vS1A_EENS_8epilogue10collective18CollectiveEpilogueINS1C_23Sm100TmaWarpSpecializedILi3ELi2ELi32ELb1ELb0EEEJSH_NS5_IJNSS_ISE_SB_EENSS_ISG_SB_EEEEESI_SJ_SI_SJ_NS1C_6fusion15FusionCallbacksIS1G_NS1K_17LinearCombinationISI_fSI_fLNS_15FloatRoundStyleE2EEESH_S1J_JEEENS4_5SM1004TMEM4LOAD26SM100_TMEM_LOAD_32dp32b32xESZ_S19_NS4_39AutoVectorizingCopyWithAssumedAlignmentILi128EEENS4_14SM90_TMA_STOREES19_S1V_S1V_EEEvvEEEEvNT_6ParamsE,"ax",@progbits
	.align	128
.text._ZN7cutlass13device_kernelINS_4gemm6kernel13GemmUniversalIN4cute5tupleIJiiiiEEENS1_10collective13CollectiveMmaINS1_35MainloopSm100TmaUmmaWarpSpecializedILi6ELi2ELi4ENS5_IJNS4_1CILi1EEESB_SB_EEEEENS5_IJNSA_ILi128EEENSA_ILi64EEENSA_ILi32EEEEEENS_10bfloat16_tENS5_IJlSB_lEEESI_SJ_NS4_8TiledMMAINS4_8MMA_AtomIJNS4_20SM100_MMA_F16BF16_SSISI_SI_fLi128ELi64ELNS4_4UMMA5MajorE0ELSO_0ELNSN_7ScaleInE0ELSP_0EEEEEENS4_6LayoutISC_NS5_IJNSA_ILi0EEEST_ST_EEEEENS5_IJNS4_10UnderscoreESW_SW_EEEEENS4_13SM90_TMA_LOADENS4_14ComposedLayoutINS4_7SwizzleILi2ELi4ELi3EEENS4_18smem_ptr_flag_bitsILi16EEENSS_INS5_IJNSA_ILi8EEESG_EEENS5_IJSG_SB_EEEEEEEvNS4_8identityESZ_S19_vS1A_EENS_8epilogue10collective18CollectiveEpilogueINS1C_23Sm100TmaWarpSpecializedILi3ELi2ELi32ELb1ELb0EEEJSH_NS5_IJNSS_ISE_SB_EENSS_ISG_SB_EEEEESI_SJ_SI_SJ_NS1C_6fusion15FusionCallbacksIS1G_NS1K_17LinearCombinationISI_fSI_fLNS_15FloatRoundStyleE2EEESH_S1J_JEEENS4_5SM1004TMEM4LOAD26SM100_TMEM_LOAD_32dp32b32xESZ_S19_NS4_39AutoVectorizingCopyWithAssumedAlignmentILi128EEENS4_14SM90_TMA_STOREES19_S1V_S1V_EEEvvEEEEvNT_6ParamsE:
        .type           _ZN7cutlass13device_kernelINS_4gemm6kernel13GemmUniversalIN4cute5tupleIJiiiiEEENS1_10collective13CollectiveMmaINS1_35MainloopSm100TmaUmmaWarpSpecializedILi6ELi2ELi4ENS5_IJNS4_1CILi1EEESB_SB_EEEEENS5_IJNSA_ILi128EEENSA_ILi64EEENSA_ILi32EEEEEENS_10bfloat16_tENS5_IJlSB_lEEESI_SJ_NS4_8TiledMMAINS4_8MMA_AtomIJNS4_20SM100_MMA_F16BF16_SSISI_SI_fLi128ELi64ELNS4_4UMMA5MajorE0ELSO_0ELNSN_7ScaleInE0ELSP_0EEEEEENS4_6LayoutISC_NS5_IJNSA_ILi0EEEST_ST_EEEEENS5_IJNS4_10UnderscoreESW_SW_EEEEENS4_13SM90_TMA_LOADENS4_14ComposedLayoutINS4_7SwizzleILi2ELi4ELi3EEENS4_18smem_ptr_flag_bitsILi16EEENSS_INS5_IJNSA_ILi8EEESG_EEENS5_IJSG_SB_EEEEEEEvNS4_8identityESZ_S19_vS1A_EENS_8epilogue10collective18CollectiveEpilogueINS1C_23Sm100TmaWarpSpecializedILi3ELi2ELi32ELb1ELb0EEEJSH_NS5_IJNSS_ISE_SB_EENSS_ISG_SB_EEEEESI_SJ_SI_SJ_NS1C_6fusion15FusionCallbacksIS1G_NS1K_17LinearCombinationISI_fSI_fLNS_15FloatRoundStyleE2EEESH_S1J_JEEENS4_5SM1004TMEM4LOAD26SM100_TMEM_LOAD_32dp32b32xESZ_S19_NS4_39AutoVectorizingCopyWithAssumedAlignmentILi128EEENS4_14SM90_TMA_STOREES19_S1V_S1V_EEEvvEEEEvNT_6ParamsE,@function
        .size           _ZN7cutlass13device_kernelINS_4gemm6kernel13GemmUniversalIN4cute5tupleIJiiiiEEENS1_10collective13CollectiveMmaINS1_35MainloopSm100TmaUmmaWarpSpecializedILi6ELi2ELi4ENS5_IJNS4_1CILi1EEESB_SB_EEEEENS5_IJNSA_ILi128EEENSA_ILi64EEENSA_ILi32EEEEEENS_10bfloat16_tENS5_IJlSB_lEEESI_SJ_NS4_8TiledMMAINS4_8MMA_AtomIJNS4_20SM100_MMA_F16BF16_SSISI_SI_fLi128ELi64ELNS4_4UMMA5MajorE0ELSO_0ELNSN_7ScaleInE0ELSP_0EEEEEENS4_6LayoutISC_NS5_IJNSA_ILi0EEEST_ST_EEEEENS5_IJNS4_10UnderscoreESW_SW_EEEEENS4_13SM90_TMA_LOADENS4_14ComposedLayoutINS4_7SwizzleILi2ELi4ELi3EEENS4_18smem_ptr_flag_bitsILi16EEENSS_INS5_IJNSA_ILi8EEESG_EEENS5_IJSG_SB_EEEEEEEvNS4_8identityESZ_S19_vS1A_EENS_8epilogue10collective18CollectiveEpilogueINS1C_23Sm100TmaWarpSpecializedILi3ELi2ELi32ELb1ELb0EEEJSH_NS5_IJNSS_ISE_SB_EENSS_ISG_SB_EEEEESI_SJ_SI_SJ_NS1C_6fusion15FusionCallbacksIS1G_NS1K_17LinearCombinationISI_fSI_fLNS_15FloatRoundStyleE2EEESH_S1J_JEEENS4_5SM1004TMEM4LOAD26SM100_TMEM_LOAD_32dp32b32xESZ_S19_NS4_39AutoVectorizingCopyWithAssumedAlignmentILi128EEENS4_14SM90_TMA_STOREES19_S1V_S1V_EEEvvEEEEvNT_6ParamsE,(.L_x_160 - _ZN7cutlass13device_kernelINS_4gemm6kernel13GemmUniversalIN4cute5tupleIJiiiiEEENS1_10collective13CollectiveMmaINS1_35MainloopSm100TmaUmmaWarpSpecializedILi6ELi2ELi4ENS5_IJNS4_1CILi1EEESB_SB_EEEEENS5_IJNSA_ILi128EEENSA_ILi64EEENSA_ILi32EEEEEENS_10bfloat16_tENS5_IJlSB_lEEESI_SJ_NS4_8TiledMMAINS4_8MMA_AtomIJNS4_20SM100_MMA_F16BF16_SSISI_SI_fLi128ELi64ELNS4_4UMMA5MajorE0ELSO_0ELNSN_7ScaleInE0ELSP_0EEEEEENS4_6LayoutISC_NS5_IJNSA_ILi0EEEST_ST_EEEEENS5_IJNS4_10UnderscoreESW_SW_EEEEENS4_13SM90_TMA_LOADENS4_14ComposedLayoutINS4_7SwizzleILi2ELi4ELi3EEENS4_18smem_ptr_flag_bitsILi16EEENSS_INS5_IJNSA_ILi8EEESG_EEENS5_IJSG_SB_EEEEEEEvNS4_8identityESZ_S19_vS1A_EENS_8epilogue10collective18CollectiveEpilogueINS1C_23Sm100TmaWarpSpecializedILi3ELi2ELi32ELb1ELb0EEEJSH_NS5_IJNSS_ISE_SB_EENSS_ISG_SB_EEEEESI_SJ_SI_SJ_NS1C_6fusion15FusionCallbacksIS1G_NS1K_17LinearCombinationISI_fSI_fLNS_15FloatRoundStyleE2EEESH_S1J_JEEENS4_5SM1004TMEM4LOAD26SM100_TMEM_LOAD_32dp32b32xESZ_S19_NS4_39AutoVectorizingCopyWithAssumedAlignmentILi128EEENS4_14SM90_TMA_STOREES19_S1V_S1V_EEEvvEEEEvNT_6ParamsE)
        .other          _ZN7cutlass13device_kernelINS_4gemm6kernel13GemmUniversalIN4cute5tupleIJiiiiEEENS1_10collective13CollectiveMmaINS1_35MainloopSm100TmaUmmaWarpSpecializedILi6ELi2ELi4ENS5_IJNS4_1CILi1EEESB_SB_EEEEENS5_IJNSA_ILi128EEENSA_ILi64EEENSA_ILi32EEEEEENS_10bfloat16_tENS5_IJlSB_lEEESI_SJ_NS4_8TiledMMAINS4_8MMA_AtomIJNS4_20SM100_MMA_F16BF16_SSISI_SI_fLi128ELi64ELNS4_4UMMA5MajorE0ELSO_0ELNSN_7ScaleInE0ELSP_0EEEEEENS4_6LayoutISC_NS5_IJNSA_ILi0EEEST_ST_EEEEENS5_IJNS4_10UnderscoreESW_SW_EEEEENS4_13SM90_TMA_LOADENS4_14ComposedLayoutINS4_7SwizzleILi2ELi4ELi3EEENS4_18smem_ptr_flag_bitsILi16EEENSS_INS5_IJNSA_ILi8EEESG_EEENS5_IJSG_SB_EEEEEEEvNS4_8identityESZ_S19_vS1A_EENS_8epilogue10collective18CollectiveEpilogueINS1C_23Sm100TmaWarpSpecializedILi3ELi2ELi32ELb1ELb0EEEJSH_NS5_IJNSS_ISE_SB_EENSS_ISG_SB_EEEEESI_SJ_SI_SJ_NS1C_6fusion15FusionCallbacksIS1G_NS1K_17LinearCombinationISI_fSI_fLNS_15FloatRoundStyleE2EEESH_S1J_JEEENS4_5SM1004TMEM4LOAD26SM100_TMEM_LOAD_32dp32b32xESZ_S19_NS4_39AutoVectorizingCopyWithAssumedAlignmentILi128EEENS4_14SM90_TMA_STOREES19_S1V_S1V_EEEvvEEEEvNT_6ParamsE,@"STO_CUDA_ENTRY STV_DEFAULT"
_ZN7cutlass13device_kernelINS_4gemm6kernel13GemmUniversalIN4cute5tupleIJiiiiEEENS1_10collective13CollectiveMmaINS1_35MainloopSm100TmaUmmaWarpSpecializedILi6ELi2ELi4ENS5_IJNS4_1CILi1EEESB_SB_EEEEENS5_IJNSA_ILi128EEENSA_ILi64EEENSA_ILi32EEEEEENS_10bfloat16_tENS5_IJlSB_lEEESI_SJ_NS4_8TiledMMAINS4_8MMA_AtomIJNS4_20SM100_MMA_F16BF16_SSISI_SI_fLi128ELi64ELNS4_4UMMA5MajorE0ELSO_0ELNSN_7ScaleInE0ELSP_0EEEEEENS4_6LayoutISC_NS5_IJNSA_ILi0EEEST_ST_EEEEENS5_IJNS4_10UnderscoreESW_SW_EEEEENS4_13SM90_TMA_LOADENS4_14ComposedLayoutINS4_7SwizzleILi2ELi4ELi3EEENS4_18smem_ptr_flag_bitsILi16EEENSS_INS5_IJNSA_ILi8EEESG_EEENS5_IJSG_SB_EEEEEEEvNS4_8identityESZ_S19_vS1A_EENS_8epilogue10collective18CollectiveEpilogueINS1C_23Sm100TmaWarpSpecializedILi3ELi2ELi32ELb1ELb0EEEJSH_NS5_IJNSS_ISE_SB_EENSS_ISG_SB_EEEEESI_SJ_SI_SJ_NS1C_6fusion15FusionCallbacksIS1G_NS1K_17LinearCombinationISI_fSI_fLNS_15FloatRoundStyleE2EEESH_S1J_JEEENS4_5SM1004TMEM4LOAD26SM100_TMEM_LOAD_32dp32b32xESZ_S19_NS4_39AutoVectorizingCopyWithAssumedAlignmentILi128EEENS4_14SM90_TMA_STOREES19_S1V_S1V_EEEvvEEEEvNT_6ParamsE:
[----:B------:R-:W1:Y:S01]  /*0000*/  LDC R1, c[0x0][0x37c] ;  /* 0x0000df00ff017b82 */ /* 0x000e620000000800 */
[----:B------:R-:W2:Y:S01]  /*0010*/  S2R R93, SR_TID.X ;  /* 0x00000000005d7919 */ /* 0x000ea20000002100 */
[----:B------:R-:W3:Y:S01]  /*0020*/  LDCU.64 UR4, c[0x0][0x890] ;  /* 0x00011200ff0477ac */ /* 0x000ee20008000a00 */
[----:B------:R-:W-:Y:S02]  /*0030*/  PRMT R88, RZ, 0x7610, R88 ;  /* 0x00007610ff587816 */ /* 0x000fe40000000058 */
[----:B------:R-:W-:Y:S01]  /*0040*/  ELECT P5, URZ, PT ;  /* 0x0000000000ff782f */ /* 0x000fe200038a0000 */
[----:B------:R-:W4:Y:S01]  /*0050*/  LDCU.64 UR46, c[0x0][0x358] ;  /* 0x00006b00ff2e77ac */ /* 0x000f220008000a00 */
[----:B---3--:R-:W-:-:S04]  /*0060*/  UISETP.NE.U32.AND UP0, UPT, UR4, URZ, UPT ;  /* 0x000000ff0400728c */ /* 0x008fc8000bf05070 */
[----:B------:R-:W-:Y:S01]  /*0070*/  UISETP.NE.AND.EX UP0, UPT, UR5, URZ, UPT, UP0 ;  /* 0x000000ff0500728c */ /* 0x000fe2000bf05300 */
[----:B--2---:R-:W-:-:S05]  /*0080*/  SHF.R.U32.HI R92, RZ, 0x5, R93 ;  /* 0x00000005ff5c7819 */ /* 0x004fca000001165d */
[----:B------:R-:W2:Y:S02]  /*0090*/  SHFL.IDX PT, R0, R92, RZ, 0x1f ;  /* 0x00001fff5c007589 */ /* 0x000ea400000e0000 */
[----:B--2---:R-:W-:Y:S01]  /*00a0*/  R2UR UR8, R0 ;  /* 0x00000000000872ca */ /* 0x004fe200000e0000 */
[----:B-1--4-:R-:W-:-:S14]  /*00b0*/  BRA.U UP0, `(.L_x_0) ;  /* 0x00000001002c7547 */ /* 0x012fdc000b800000 */
[----:B------:R-:W1:Y:S02]  /*00c0*/  LDCU.64 UR6, c[0x0][0x888] ;  /* 0x00011100ff0677ac */ /* 0x000e640008000a00 */
[----:B-1----:R-:W-:-:S04]  /*00d0*/  UISETP.NE.U32.AND UP0, UPT, UR6, URZ, UPT ;  /* 0x000000ff0600728c */ /* 0x002fc8000bf05070 */
[----:B------:R-:W-:-:S09]  /*00e0*/  UISETP.NE.AND.EX UP0, UPT, UR7, URZ, UPT, UP0 ;  /* 0x000000ff0700728c */ /* 0x000fd2000bf05300 */
[----:B------:R-:W-:Y:S05]  /*00f0*/  BRA.U !UP0, `(.L_x_1) ;  /* 0x0000000108107547 */ /* 0x000fea000b800000 */
[----:B------:R-:W1:Y:S02]  /*0100*/  LDC.64 R2, c[0x0][0x888] ;  /* 0x00022200ff027b82 */ /* 0x000e640000000a00 */
[----:B-1----:R1:W5:Y:S01]  /*0110*/  LDG.E R49, desc[UR46][R2.64] ;  /* 0x0000002e02317981 */ /* 0x002362000c1e1900 */
[----:B------:R-:W-:Y:S01]  /*0120*/  HFMA2 R88, -RZ, RZ, 0, 5.9604644775390625e-08 ;  /* 0x00000001ff587431 */ /* 0x000fe200000001ff */
[----:B------:R-:W-:Y:S05]  /*0130*/  BRA `(.L_x_0) ;  /* 0x00000000000c7947 */ /* 0x000fea0003800000 */
.L_x_1:
[----:B------:R-:W1:Y:S01]  /*0140*/  LDCU UR6, c[0x0][0x880] ;  /* 0x00011000ff0677ac */ /* 0x000e620008000800 */
[----:B------:R-:W-:Y:S01]  /*0150*/  HFMA2 R88, -RZ, RZ, 0, 5.9604644775390625e-08 ;  /* 0x00000001ff587431 */ /* 0x000fe200000001ff */
[----:B-1----:R-:W-:-:S07]  /*0160*/  MOV R49, UR6 ;  /* 0x0000000600317c02 */ /* 0x002fce0008000f00 */
.L_x_0:
[----:B------:R-:W2:Y:S02]  /*0170*/  LDCU.64 UR6, c[0x0][0x8b0] ;  /* 0x00011600ff0677ac */ /* 0x000ea40008000a00 */
[----:B--2---:R-:W-:-:S04]  /*0180*/  UISETP.NE.U32.AND UP0, UPT, UR6, URZ, UPT ;  /* 0x000000ff0600728c */ /* 0x004fc8000bf05070 */
[----:B------:R-:W-:-:S09]  /*0190*/  UISETP.NE.AND.EX UP0, UPT, UR7, URZ, UPT, UP0 ;  /* 0x000000ff0700728c */ /* 0x000fd2000bf05300 */
[----:B------:R-:W-:Y:S05]  /*01a0*/  BRA.U UP0, `(.L_x_2) ;  /* 0x0000000100247547 */ /* 0x000fea000b800000 */
[----:B------:R-:W2:Y:S02]  /*01b0*/  LDCU.64 UR6, c[0x0][0x8a8] ;  /* 0x00011500ff0677ac */ /* 0x000ea40008000a00 */
[----:B--2---:R-:W-:-:S04]  /*01c0*/  UISETP.NE.U32.AND UP0, UPT, UR6, URZ, UPT ;  /* 0x000000ff0600728c */ /* 0x004fc8000bf05070 */
[----:B------:R-:W-:-:S09]  /*01d0*/  UISETP.NE.AND.EX UP0, UPT, UR7, URZ, UPT, UP0 ;  /* 0x000000ff0700728c */ /* 0x000fd2000bf05300 */
[----:B------:R-:W-:Y:S05]  /*01e0*/  BRA.U !UP0, `(.L_x_3) ;  /* 0x00000001080c7547 */ /* 0x000fea000b800000 */
[----:B-1----:R-:W1:Y:S02]  /*01f0*/  LDC.64 R2, c[0x0][0x8a8] ;  /* 0x00022a00ff027b82 */ /* 0x002e640000000a00 */
[----:B-1----:R2:W5:Y:S01]  /*0200*/  LDG.E R47, desc[UR46][R2.64] ;  /* 0x0000002e022f7981 */ /* 0x002562000c1e1900 */
[----:B------:R-:W-:Y:S05]  /*0210*/  BRA `(.L_x_2) ;  /* 0x0000000000087947 */ /* 0x000fea0003800000 */
.L_x_3:
[----:B------:R-:W2:Y:S02]  /*0220*/  LDCU UR6, c[0x0][0x8a0] ;  /* 0x00011400ff0677ac */ /* 0x000ea40008000800 */
[----:B--2---:R-:W-:Y:S02]  /*0230*/  MOV R47, UR6 ;  /* 0x00000006002f7c02 */ /* 0x004fe40008000f00 */
.L_x_2:
[----:B------:R-:W-:Y:S01]  /*0240*/  IMAD.U32 R0, RZ, RZ, UR8 ;  /* 0x00000008ff007e24 */ /* 0x000fe2000f8e00ff */
[----:B------:R-:W-:Y:S04]  /*0250*/  BSSY.RECONVERGENT B0, `(.L_x_4) ;  /* 0x000000c000007945 */ /* 0x000fe80003800200 */
[C---:B------:R-:W-:Y:S02]  /*0260*/  ISETP.NE.OR P1, PT, R0.reuse, 0x1, !P5 ;  /* 0x000000010000780c */ /* 0x040fe40006f25670 */
[----:B------:R-:W-:-:S11]  /*0270*/  ISETP.NE.OR P0, PT, R0, 0x3, !P5 ;  /* 0x000000030000780c */ /* 0x000fd60006f05670 */
[----:B------:R-:W-:Y:S05]  /*0280*/  @P1 BRA `(.L_x_5) ;  /* 0x0000000000201947 */ /* 0x000fea0003800000 */
[----:B------:R-:W3:Y:S02]  /*0290*/  LDCU.64 UR6, c[0x0][0x348] ;  /* 0x00006900ff0677ac */ /* 0x000ee40008000a00 */
[----:B---3--:R-:W-:Y:S02]  /*02a0*/  UIADD3 UR10, UP1, UPT, UR6, 0x80, URZ ;  /* 0x00000080060a7890 */ /* 0x008fe4000ff3e0ff */
[----:B------:R-:W-:Y:S02]  /*02b0*/  UIADD3 UR6, UP0, UPT, UR6, 0x180, URZ ;  /* 0x0000018006067890 */ /* 0x000fe4000ff1e0ff */
[----:B------:R-:W-:Y:S02]  /*02c0*/  UIADD3.X UR11, UPT, UPT, URZ, UR7, URZ, UP1, !UPT ;  /* 0x00000007ff0b7290 */ /* 0x000fe40008ffe4ff */
[----:B------:R-:W-:-:S07]  /*02d0*/  UIADD3.X UR7, UPT, UPT, URZ, UR7, URZ, UP0, !UPT ;  /* 0x00000007ff077290 */ /* 0x000fce00087fe4ff */
[----:B------:R3:W-:Y:S02]  /*02e0*/  UTMACCTL.PF [UR10] ;  /* 0x000000000a0079b9 */ /* 0x0007e40008040000 */
[----:B------:R3:W-:Y:S02]  /*02f0*/  UTMACCTL.PF [UR6] ;  /* 0x00000000060079b9 */ /* 0x0007e40008040000 */
[----:B---3--:R-:W-:Y:S01]  /*0300*/  NOP ;  /* 0x0000000000007918 */ /* 0x008fe20000000000 */
.L_x_5:
[----:B------:R-:W-:Y:S05]  /*0310*/  BSYNC.RECONVERGENT B0 ;  /* 0x0000000000007941 */ /* 0x000fea0003800200 */
.L_x_4:
[----:B------:R-:W-:Y:S04]  /*0320*/  BSSY.RECONVERGENT B0, `(.L_x_6) ;  /* 0x000000a000007945 */ /* 0x000fe80003800200 */
        /* <DEDUP_REMOVED lines=9> */
.L_x_7:
[----:B------:R-:W-:Y:S05]  /*03c0*/  BSYNC.RECONVERGENT B0 ;  /* 0x0000000000007941 */ /* 0x000fea0003800200 */
.L_x_6:
[----:B------:R-:W3:Y:S01]  /*03d0*/  LDCU.64 UR6, c[0x0][0x888] ;  /* 0x00011100ff0677ac */ /* 0x000ee20008000a00 */
[----:B------:R-:W-:Y:S02]  /*03e0*/  UISETP.EQ.U32.AND UP1, UPT, UR4, URZ, UPT ;  /* 0x000000ff0400728c */ /* 0x000fe4000bf22070 */
[----:B------:R-:W-:Y:S02]  /*03f0*/  UPLOP3.LUT UP2, UPT, UPT, UPT, UPT, 0x80, 0x8 ;  /* 0x000000000008789c */ /* 0x000fe40003f4f070 */
[----:B---3--:R-:W-:-:S04]  /*0400*/  UISETP.NE.U32.AND UP0, UPT, UR6, URZ, UPT ;  /* 0x000000ff0600728c */ /* 0x008fc8000bf05070 */
[----:B------:R-:W-:-:S04]  /*0410*/  UISETP.NE.AND.EX UP0, UPT, UR7, URZ, UPT, UP0 ;  /* 0x000000ff0700728c */ /* 0x000fc8000bf05300 */
[----:B------:R-:W-:-:S04]  /*0420*/  UISETP.EQ.OR.EX UP3, UPT, UR5, URZ, !UP0, UP1 ;  /* 0x000000ff0500728c */ /* 0x000fc8000c762710 */
[----:B------:R-:W-:-:S05]  /*0430*/  UP2UR UR53, UPR, URZ, 0x8 ;  /* 0x00000008ff357883 */ /* 0x000fca0008000000 */
[----:B------:R-:W-:Y:S07]  /*0440*/  BRA.U !UP3, `(.L_x_8) ;  /* 0x000000010b207547 */ /* 0x000fee000b800000 */
[----:B------:R-:W-:Y:S01]  /*0450*/  UISETP.NE.U32.AND UP2, UPT, UR4, URZ, UPT ;  /* 0x000000ff0400728c */ /* 0x000fe2000bf45070 */
[----:B-----5:R-:W-:Y:S01]  /*0460*/  FSETP.NEU.AND P0, PT, R49, RZ, PT ;  /* 0x000000ff3100720b */ /* 0x020fe20003f0d000 */
[----:B------:R-:W-:Y:S02]  /*0470*/  USEL UR4, URZ, 0xffffffff, UP0 ;  /* 0xffffffffff047887 */ /* 0x000fe40008000000 */
[----:B------:R-:W-:-:S10]  /*0480*/  UISETP.NE.AND.EX UP2, UPT, UR5, URZ, UPT, UP2 ;  /* 0x000000ff0500728c */ /* 0x000fd4000bf45320 */
[----:B------:R-:W-:Y:S01]  /*0490*/  VOTEU.ANY UP1, P0 ;  /* 0x0000000000ff7886 */ /* 0x000fe20000020100 */
[----:B------:R-:W-:-:S04]  /*04a0*/  @!UP2 USEL UR4, URZ, 0xffffffff, UP1 ;  /* 0xffffffffff04a887 */ /* 0x000fc80008800000 */
[----:B------:R-:W-:-:S04]  /*04b0*/  ULOP3.LUT UR4, UR4, 0x1, URZ, 0xc0, !UPT ;  /* 0x0000000104047892 */ /* 0x000fc8000f8ec0ff */
[----:B------:R-:W-:-:S11]  /*04c0*/  UISETP.NE.U32.AND UP2, UPT, UR4, 0x1, UPT ;  /* 0x000000010400788c */ /* 0x000fd6000bf45070 */
.L_x_8:
[----:B-12---:R-:W1:Y:S01]  /*04d0*/  SHFL.IDX PT, R2, R92, RZ, 0x1f ;  /* 0x00001fff5c027589 */ /* 0x006e6200000e0000 */
[----:B------:R-:W-:-:S04]  /*04e0*/  UISETP.NE.AND UP1, UPT, UR8, 0x2, UPT ;  /* 0x000000020800788c */ /* 0x000fc8000bf25270 */
[----:B------:R-:W-:Y:S01]  /*04f0*/  USEL UR6, URZ, 0x1, UP1 ;  /* 0x00000001ff067887 */ /* 0x000fe20008800000 */
[----:B-1----:R-:W-:-:S13]  /*0500*/  ISETP.NE.AND P0, PT, R2, RZ, PT ;  /* 0x000000ff0200720c */ /* 0x002fda0003f05270 */
[----:B------:R-:W-:Y:S05]  /*0510*/  @P0 BRA `(.L_x_9) ;  /* 0x0000000000580947 */ /* 0x000fea0003800000 */
[----:B------:R-:W1:Y:S01]  /*0520*/  S2UR UR5, SR_CgaCtaId ;  /* 0x00000000000579c3 */ /* 0x000e620000008800 */
[----:B------:R-:W-:Y:S01]  /*0530*/  UMOV UR7, 0x400 ;  /* 0x0000040000077882 */ /* 0x000fe20000000000 */
[----:B------:R-:W-:Y:S01]  /*0540*/  UMOV UR4, 0x1 ;  /* 0x0000000100047882 */ /* 0x000fe20000000000 */
[----:B------:R-:W-:Y:S01]  /*0550*/  ELECT P0, URZ, PT ;  /* 0x0000000000ff782f */ /* 0x000fe20003800000 */
[----:B------:R-:W-:-:S04]  /*0560*/  UIADD3 UR10, UPT, UPT, -UR4, 0x100000, URZ ;  /* 0x00100000040a7890 */ /* 0x000fc8000fffe1ff */
[----:B------:R-:W-:Y:S02]  /*0570*/  USHF.L.U32 UR11, UR10, 0xb, URZ ;  /* 0x0000000b0a0b7899 */ /* 0x000fe400080006ff */
[----:B------:R-:W-:Y:S02]  /*0580*/  USHF.L.U32 UR10, UR10, 0x1, URZ ;  /* 0x000000010a0a7899 */ /* 0x000fe400080006ff */
[----:B-1----:R-:W-:Y:S01]  /*0590*/  ULEA UR5, UR5, UR7, 0x18 ;  /* 0x0000000705057291 */ /* 0x002fe2000f8ec0ff */
[----:B------:R-:W1:Y:S11]  /*05a0*/  FENCE.VIEW.ASYNC.S ;  /* 0x00000000000073c6 */ /* 0x000e760000000000 */
[----:B-1----:R1:W2:Y:S01]  /*05b0*/  SYNCS.EXCH.64 URZ, [UR5], UR10 ;  /* 0x0000000a05ff75b2 */ /* 0x0022a20008000100 */
[----:B------:R1:W3:Y:S01]  /*05c0*/  SYNCS.EXCH.64 URZ, [UR5+0x30], UR10 ;  /* 0x0000300a05ff75b2 */ /* 0x0002e20008000100 */
[----:B------:R1:W4:Y:S01]  /*05d0*/  SYNCS.EXCH.64 URZ, [UR5+0x8], UR10 ;  /* 0x0000080a05ff75b2 */ /* 0x0003220008000100 */
[----:B------:R1:W1:Y:S01]  /*05e0*/  SYNCS.EXCH.64 URZ, [UR5+0x38], UR10 ;  /* 0x0000380a05ff75b2 */ /* 0x0002620008000100 */
        /* <DEDUP_REMOVED lines=8> */
[----:B------:R-:W-:Y:S01]  /*0670*/  NOP ;  /* 0x0000000000007918 */ /* 0x000fe20000000000 */
.L_x_9:
[----:B------:R-:W2:Y:S01]  /*0680*/  SHFL.IDX PT, R2, R92, RZ, 0x1f ;  /* 0x00001fff5c027589 */ /* 0x000ea200000e0000 */
[----:B------:R-:W-:Y:S01]  /*0690*/  NOP ;  /* 0x0000000000007918 */ /* 0x000fe20000000000 */
[----:B--2---:R-:W-:-:S13]  /*06a0*/  ISETP.NE.AND P0, PT, R2, 0x1, PT ;  /* 0x000000010200780c */ /* 0x004fda0003f05270 */
[----:B------:R-:W-:Y:S05]  /*06b0*/  @P0 BRA `(.L_x_10) ;  /* 0x0000000000500947 */ /* 0x000fea0003800000 */
[----:B------:R-:W2:Y:S01]  /*06c0*/  S2UR UR7, SR_CgaCtaId ;  /* 0x00000000000779c3 */ /* 0x000ea20000008800 */
[----:B------:R-:W-:Y:S01]  /*06d0*/  UMOV UR9, 0x400 ;  /* 0x0000040000097882 */ /* 0x000fe20000000000 */
[----:B-1----:R-:W-:Y:S01]  /*06e0*/  UMOV UR5, 0x20 ;  /* 0x0000002000057882 */ /* 0x002fe20000000000 */
[----:B------:R-:W-:Y:S01]  /*06f0*/  UMOV UR4, 0x80 ;  /* 0x0000008000047882 */ /* 0x000fe20000000000 */
[----:B------:R-:W-:-:S04]  /*0700*/  UIADD3 UR10, UPT, UPT, -UR5, 0x100000, URZ ;  /* 0x00100000050a7890 */ /* 0x000fc8000fffe1ff */
[----:B------:R-:W-:Y:S02]  /*0710*/  USHF.L.U32 UR11, UR10, 0xb, URZ ;  /* 0x0000000b0a0b7899 */ /* 0x000fe400080006ff */
[----:B------:R-:W-:Y:S02]  /*0720*/  USHF.L.U32 UR10, UR10, 0x1, URZ ;  /* 0x000000010a0a7899 */ /* 0x000fe400080006ff */
[----:B------:R-:W-:-:S04]  /*0730*/  UIADD3 UR4, UPT, UPT, -UR4, 0x100000, URZ ;  /* 0x0010000004047890 */ /* 0x000fc8000fffe1ff */
[----:B------:R-:W-:Y:S02]  /*0740*/  USHF.L.U32 UR5, UR4, 0xb, URZ ;  /* 0x0000000b04057899 */ /* 0x000fe400080006ff */
[----:B------:R-:W-:Y:S01]  /*0750*/  USHF.L.U32 UR4, UR4, 0x1, URZ ;  /* 0x0000000104047899 */ /* 0x000fe200080006ff */
[----:B------:R-:W-:Y:S01]  /*0760*/  ELECT P0, URZ, PT ;  /* 0x0000000000ff782f */ /* 0x000fe20003800000 */
[----:B--2---:R-:W-:Y:S01]  /*0770*/  ULEA UR7, UR7, UR9, 0x18 ;  /* 0x0000000907077291 */ /* 0x004fe2000f8ec0ff */
[----:B------:R-:W1:Y:S11]  /*0780*/  FENCE.VIEW.ASYNC.S ;  /* 0x00000000000073c6 */ /* 0x000e760000000000 */
[----:B-1----:R2:W1:Y:S01]  /*0790*/  SYNCS.EXCH.64 URZ, [UR7+0x60], UR10 ;  /* 0x0000600a07ff75b2 */ /* 0x0024620008000100 */
[----:B------:R2:W1:Y:S01]  /*07a0*/  SYNCS.EXCH.64 URZ, [UR7+0x78], UR4 ;  /* 0x0000780407ff75b2 */ /* 0x0004620008000100 */
[----:B------:R2:W1:Y:S01]  /*07b0*/  SYNCS.EXCH.64 URZ, [UR7+0x68], UR10 ;  /* 0x0000680a07ff75b2 */ /* 0x0004620008000100 */
[----:B------:R2:W1:Y:S01]  /*07c0*/  SYNCS.EXCH.64 URZ, [UR7+0x80], UR4 ;  /* 0x0000800407ff75b2 */ /* 0x0004620008000100 */
[----:B------:R2:W1:Y:S01]  /*07d0*/  SYNCS.EXCH.64 URZ, [UR7+0x70], UR10 ;  /* 0x0000700a07ff75b2 */ /* 0x0004620008000100 */
[----:B------:R2:W1:Y:S02]  /*07e0*/  SYNCS.EXCH.64 URZ, [UR7+0x88], UR4 ;  /* 0x0000880407ff75b2 */ /* 0x0004640008000100 */
[----:B--2---:R-:W-:Y:S01]  /*07f0*/  NOP ;  /* 0x0000000000007918 */ /* 0x004fe20000000000 */
.L_x_10:
[----:B------:R-:W2:Y:S01]  /*0800*/  SHFL.IDX PT, R2, R92, RZ, 0x1f ;  /* 0x00001fff5c027589 */ /* 0x000ea200000e0000 */
[----:B------:R-:W-:Y:S01]  /*0810*/  NOP ;  /* 0x0000000000007918 */ /* 0x000fe20000000000 */
[----:B--2---:R-:W-:-:S13]  /*0820*/  ISETP.NE.AND P0, PT, R2, 0x3, PT ;  /* 0x000000030200780c */ /* 0x004fda0003f05270 */
[----:B------:R-:W-:Y:S05]  /*0830*/  @P0 BRA `(.L_x_11) ;  /* 0x0000000000300947 */ /* 0x000fea0003800000 */
[----:B-1----:R-:W1:Y:S01]  /*0840*/  S2UR UR5, SR_CgaCtaId ;  /* 0x00000000000579c3 */ /* 0x002e620000008800 */
        /* <DEDUP_REMOVED lines=8> */
[----:B-1----:R2:W1:Y:S01]  /*08d0*/  SYNCS.EXCH.64 URZ, [UR5+0x90], UR10 ;  /* 0x0000900a05ff75b2 */ /* 0x0024620008000100 */
[----:B------:R2:W1:Y:S02]  /*08e0*/  SYNCS.EXCH.64 URZ, [UR5+0x98], UR10 ;  /* 0x0000980a05ff75b2 */ /* 0x0004640008000100 */
[----:B--2---:R-:W-:Y:S01]  /*08f0*/  NOP ;  /* 0x0000000000007918 */ /* 0x004fe20000000000 */
.L_x_11:
[----:B------:R-:W2:Y:S01]  /*0900*/  SHFL.IDX PT, R2, R92, RZ, 0x1f ;  /* 0x00001fff5c027589 */ /* 0x000ea200000e0000 */
[----:B------:R-:W-:Y:S01]  /*0910*/  NOP ;  /* 0x0000000000007918 */ /* 0x000fe20000000000 */
[----:B--2---:R-:W-:-:S13]  /*0920*/  ISETP.NE.AND P0, PT, R2, 0x4, PT ;  /* 0x000000040200780c */ /* 0x004fda0003f05270 */
[----:B------:R-:W-:Y:S05]  /*0930*/  @P0 BRA `(.L_x_12) ;  /* 0x00000000004c0947 */ /* 0x000fea0003800000 */
[----:B-1----:R-:W1:Y:S01]  /*0940*/  S2UR UR5, SR_CgaCtaId ;  /* 0x00000000000579c3 */ /* 0x002e620000008800 */
[----:B------:R-:W-:Y:S01]  /*0950*/  UMOV UR9, 0x100 ;  /* 0x0000010000097882 */ /* 0x000fe20000000000 */
[----:B------:R-:W-:Y:S01]  /*0960*/  UMOV UR7, 0x400 ;  /* 0x0000040000077882 */ /* 0x000fe20000000000 */
[----:B------:R-:W-:Y:S01]  /*0970*/  USEL UR9, UR9, 0xe0, UP2 ;  /* 0x000000e009097887 */ /* 0x000fe20009000000 */
[----:B------:R-:W-:Y:S01]  /*0980*/  UMOV UR4, 0x1 ;  /* 0x0000000100047882 */ /* 0x000fe20000000000 */
[----:B------:R-:W-:Y:S01]  /*0990*/  ELECT P0, URZ, PT ;  /* 0x0000000000ff782f */ /* 0x000fe20003800000 */
[----:B------:R-:W-:-:S04]  /*09a0*/  UIADD3 UR10, UPT, UPT, -UR4, 0x100000, URZ ;  /* 0x00100000040a7890 */ /* 0x000fc8000fffe1ff */
[----:B------:R-:W-:Y:S02]  /*09b0*/  USHF.L.U32 UR11, UR10, 0xb, URZ ;  /* 0x0000000b0a0b7899 */ /* 0x000fe400080006ff */
[----:B------:R-:W-:Y:S02]  /*09c0*/  USHF.L.U32 UR10, UR10, 0x1, URZ ;  /* 0x000000010a0a7899 */ /* 0x000fe400080006ff */
[----:B------:R-:W-:-:S04]  /*09d0*/  UIADD3 UR12, UPT, UPT, -UR9, 0x100000, URZ ;  /* 0x00100000090c7890 */ /* 0x000fc8000fffe1ff */
[----:B------:R-:W-:Y:S02]  /*09e0*/  USHF.L.U32 UR13, UR12, 0xb, URZ ;  /* 0x0000000b0c0d7899 */ /* 0x000fe400080006ff */
[----:B------:R-:W-:Y:S02]  /*09f0*/  USHF.L.U32 UR12, UR12, 0x1, URZ ;  /* 0x000000010c0c7899 */ /* 0x000fe400080006ff */
[----:B-1----:R-:W-:Y:S01]  /*0a00*/  ULEA UR5, UR5, UR7, 0x18 ;  /* 0x0000000705057291 */ /* 0x002fe2000f8ec0ff */
[----:B------:R-:W1:Y:S11]  /*0a10*/  FENCE.VIEW.ASYNC.S ;  /* 0x00000000000073c6 */ /* 0x000e760000000000 */
[----:B-1----:R2:W1:Y:S01]  /*0a20*/  SYNCS.EXCH.64 URZ, [UR5+0xa0], UR10 ;  /* 0x0000a00a05ff75b2 */ /* 0x0024620008000100 */
[----:B------:R2:W1:Y:S01]  /*0a30*/  SYNCS.EXCH.64 URZ, [UR5+0xb0], UR12 ;  /* 0x0000b00c05ff75b2 */ /* 0x0004620008000100 */
[----:B------:R2:W1:Y:S01]  /*0a40*/  SYNCS.EXCH.64 URZ, [UR5+0xa8], UR10 ;  /* 0x0000a80a05ff75b2 */ /* 0x0004620008000100 */
[----:B------:R2:W1:Y:S02]  /*0a50*/  SYNCS.EXCH.64 URZ, [UR5+0xb8], UR12 ;  /* 0x0000b80c05ff75b2 */ /* 0x0004640008000100 */
[----:B--2---:R-:W-:Y:S01]  /*0a60*/  NOP ;  /* 0x0000000000007918 */ /* 0x004fe20000000000 */
.L_x_12:
        /* <DEDUP_REMOVED lines=22> */
[----:B------:R2:W1:Y:S01]  /*0bd0*/  SYNCS.EXCH.64 URZ, [UR7+0xf0], UR4 ;  /* 0x0000f00407ff75b2 */ /* 0x0004620008000100 */
[----:B------:R2:W1:Y:S01]  /*0be0*/  SYNCS.EXCH.64 URZ, [UR7+0xd8], UR10 ;  /* 0x0000d80a07ff75b2 */ /* 0x0004620008000100 */
[----:B------:R2:W1:Y:S02]  /*0bf0*/  SYNCS.EXCH.64 URZ, [UR7+0xf8], UR4 ;  /* 0x0000f80407ff75b2 */ /* 0x0004640008000100 */
[----:B--2---:R-:W-:Y:S01]  /*0c00*/  NOP ;  /* 0x0000000000007918 */ /* 0x004fe20000000000 */
.L_x_13:
        /* <DEDUP_REMOVED lines=18> */
.L_x_14:
[----:B-1----:R-:W1:Y:S01]  /*0d30*/  S2UR UR5, SR_CTAID.X ;  /* 0x00000000000579c3 */ /* 0x002e620000002500 */
[----:B------:R-:W-:-:S05]  /*0d40*/  CS2R.32 R87, SR_CgaSize ;  /* 0x0000000000577805 */ /* 0x000fca0000008a00 */
[----:B------:R-:W-:-:S05]  /*0d50*/  IMAD R87, R87, -0xa0, RZ ;  /* 0xffffff6057577824 */ /* 0x000fca00078e02ff */
[----:B------:R-:W-:-:S14]  /*0d60*/  R2UR UR9, R87 ;  /* 0x00000000570972ca */ /* 0x000fdc00000e0000 */
[----:B------:R-:W2:Y:S01]  /*0d70*/  LDCU UR9, c[0x0][UR9+0x2b0] ;  /* 0x00005600090977ac */ /* 0x000ea20008000800 */
[----:B------:R-:W-:Y:S01]  /*0d80*/  NOP ;  /* 0x0000000000007918 */ /* 0x000fe20000000000 */
[----:B------:R-:W-:-:S05]  /*0d90*/  CS2R.32 R87, SR_CgaSize ;  /* 0x0000000000577805 */ /* 0x000fca0000008a00 */
[----:B------:R-:W-:-:S05]  /*0da0*/  IMAD R87, R87, -0xa0, RZ ;  /* 0xffffff6057577824 */ /* 0x000fca00078e02ff */
[----:B------:R-:W-:-:S14]  /*0db0*/  R2UR UR7, R87 ;  /* 0x00000000570772ca */ /* 0x000fdc00000e0000 */
[----:B------:R-:W3:Y:S01]  /*0dc0*/  LDCU UR7, c[0x0][UR7+0x2b4] ;  /* 0x00005680070777ac */ /* 0x000ee20008000800 */
[----:B------:R-:W4:Y:S08]  /*0dd0*/  S2UR UR4, SR_CTAID.Y ;  /* 0x00000000000479c3 */ /* 0x000f300000002600 */
[----:B------:R-:W3:Y:S01]  /*0de0*/  LDC R10, c[0x0][0xb24] ;  /* 0x0002c900ff0a7b82 */ /* 0x000ee20000000800 */
[----:B-1----:R-:W-:-:S02]  /*0df0*/  I2FP.F32.U32 R87, UR5 ;  /* 0x0000000500577c45 */ /* 0x002fc40008201000 */
[----:B------:R-:W-:-:S05]  /*0e00*/  CS2R.32 R3, SR_CgaSize ;  /* 0x0000000000037805 */ /* 0x000fca0000008a00 */
[----:B------:R-:W-:-:S06]  /*0e10*/  IMAD R3, R3, -0xa0, RZ ;  /* 0xffffff6003037824 */ /* 0x000fcc00078e02ff */
[----:B------:R-:W1:Y:S01]  /*0e20*/  LDC R3, c[0x0][R3+0x2a0] ;  /* 0x0000a80003037b82 */ /* 0x000e620000000800 */
[----:B------:R-:W-:Y:S01]  /*0e30*/  MOV R15, UR5 ;  /* 0x00000005000f7c02 */ /* 0x000fe20008000f00 */
[----:B--2---:R-:W-:Y:S01]  /*0e40*/  FMUL R87, R87, UR9 ;  /* 0x0000000957577c20 */ /* 0x004fe20008400000 */
[----:B----4-:R-:W-:Y:S02]  /*0e50*/  I2FP.F32.U32 R86, UR4 ;  /* 0x0000000400567c45 */ /* 0x010fe40008201000 */
[----:B------:R-:W-:-:S05]  /*0e60*/  CS2R.32 R2, SR_CgaSize ;  /* 0x0000000000027805 */ /* 0x000fca0000008a00 */
[----:B------:R-:W-:-:S06]  /*0e70*/  IMAD R2, R2, -0xa0, RZ ;  /* 0xffffff6002027824 */ /* 0x000fcc00078e02ff */
[----:B------:R-:W2:Y:S01]  /*0e80*/  LDC R2, c[0x0][R2+0x2a4] ;  /* 0x0000a90002027b82 */ /* 0x000ea20000000800 */
[----:B------:R-:W-:Y:S01]  /*0e90*/  MOV R14, UR4 ;  /* 0x00000004000e7c02 */ /* 0x000fe20008000f00 */
[----:B------:R-:W4:Y:S01]  /*0ea0*/  F2I.U32.TRUNC.NTZ R87, R87 ;  /* 0x0000005700577305 */ /* 0x000f22000020f000 */
[----:B---3--:R-:W-:-:S05]  /*0eb0*/  FMUL R86, R86, UR7 ;  /* 0x0000000756567c20 */ /* 0x008fca0008400000 */
[----:B------:R-:W-:Y:S01]  /*0ec0*/  BAR.SYNC.DEFER_BLOCKING 0x0 ;  /* 0x0000000000007b1d */ /* 0x000fe20000010000 */
[----:B------:R-:W-:-:S05]  /*0ed0*/  ISETP.GE.AND P0, PT, R10, 0x1, PT ;  /* 0x000000010a00780c */ /* 0x000fca0003f06270 */
[----:B------:R-:W3:Y:S02]  /*0ee0*/  F2I.U32.TRUNC.NTZ R86, R86 ;  /* 0x0000005600567305 */ /* 0x000ee4000020f000 */
[----:B------:R-:W2:Y:S01]  /*0ef0*/  S2UR UR36, SR_CTAID.Z ;  /* 0x00000000002479c3 */ /* 0x000ea20000002700 */
[----:B----4-:R-:W-:-:S05]  /*0f00*/  IADD3 R87, PT, PT, -R87, RZ, RZ ;  /* 0x000000ff57577210 */ /* 0x010fca0007ffe1ff */
[----:B-1----:R-:W-:Y:S01]  /*0f10*/  IMAD R87, R3, R87, UR5 ;  /* 0x0000000503577e24 */ /* 0x002fe2000f8e0257 */
[----:B---3--:R-:W-:-:S05]  /*0f20*/  IADD3 R86, PT, PT, -R86, RZ, RZ ;  /* 0x000000ff56567210 */ /* 0x008fca0007ffe1ff */
[----:B--2---:R-:W-:Y:S01]  /*0f30*/  IMAD R86, R2, R86, UR4 ;  /* 0x0000000402567e24 */ /* 0x004fe2000f8e0256 */
[----:B------:R-:W-:Y:S06]  /*0f40*/  @!P0 BRA `(.L_x_15) ;  /* 0x0000000000b88947 */ /* 0x000fec0003800000 */
[----:B------:R-:W1:Y:S01]  /*0f50*/  LDC.64 R4, c[0x0][0xb18] ;  /* 0x0002c600ff047b82 */ /* 0x000e620000000a00 */
[----:B------:R-:W-:-:S07]  /*0f60*/  ISETP.NE.AND P0, PT, R10, 0x1, PT ;  /* 0x000000010a00780c */ /* 0x000fce0003f05270 */
[----:B------:R-:W2:Y:S08]  /*0f70*/  LDC R9, c[0x0][0xb0c] ;  /* 0x0002c300ff097b82 */ /* 0x000eb00000000800 */
[----:B------:R-:W3:Y:S08]  /*0f80*/  LDC R12, c[0x0][0x370] ;  /* 0x0000dc00ff0c7b82 */ /* 0x000ef00000000800 */
[----:B------:R-:W4:Y:S01]  /*0f90*/  LDC R11, c[0x0][0x374] ;  /* 0x0000dd00ff0b7b82 */ /* 0x000f220000000800 */
[----:B-1----:R-:W-:-:S07]  /*0fa0*/  ISETP.NE.AND P1, PT, R4, 0x1, PT ;  /* 0x000000010400780c */ /* 0x002fce0003f25270 */
[----:B------:R-:W3:Y:S01]  /*0fb0*/  LDC.64 R6, c[0x0][0xb10] ;  /* 0x0002c400ff067b82 */ /* 0x000ee20000000a00 */
[----:B--2---:R-:W-:-:S07]  /*0fc0*/  ISETP.NE.AND P2, PT, R9, 0x1, PT ;  /* 0x000000010900780c */ /* 0x004fce0003f45270 */
[----:B------:R-:W1:Y:S08]  /*0fd0*/  LDC R8, c[0x0][0xb20] ;  /* 0x0002c800ff087b82 */ /* 0x000e700000000800 */
[----:B------:R-:W2:Y:S01]  /*0fe0*/  LDC.64 R2, c[0x0][0xb28] ;  /* 0x0002ca00ff027b82 */ /* 0x000ea20000000a00 */
[----:B----4-:R-:W-:-:S04]  /*0ff0*/  IMAD.HI.U32 R13, R11, R5, RZ ;  /* 0x000000050b0d7227 */ /* 0x010fc800078e00ff */
[----:B------:R-:W-:-:S04]  /*1000*/  IMAD.HI.U32 R5, R14, R5, RZ ;  /* 0x000000050e057227 */ /* 0x000fc800078e00ff */
[----:B---3--:R-:W-:-:S05]  /*1010*/  IMAD.HI.U32 R16, R12, R6, RZ ;  /* 0x000000060c107227 */ /* 0x008fca00078e00ff */
[-C--:B------:R-:W-:Y:S01]  /*1020*/  @P2 SHF.R.U32.HI R12, RZ, R7.reuse, R16 ;  /* 0x00000007ff0c2219 */ /* 0x080fe20000011610 */
[----:B------:R-:W-:Y:S01]  /*1030*/  IMAD.HI.U32 R16, R15, R6, RZ ;  /* 0x000000060f107227 */ /* 0x000fe200078e00ff */
[-C--:B-1----:R-:W-:Y:S02]  /*1040*/  @P1 SHF.R.U32.HI R11, RZ, R8.reuse, R13 ;  /* 0x00000008ff0b1219 */ /* 0x082fe4000001160d */
[----:B------:R-:W-:Y:S02]  /*1050*/  SHF.R.U32.HI R5, RZ, R8, R5 ;  /* 0x00000008ff057219 */ /* 0x000fe40000011605 */
[----:B------:R-:W-:Y:S02]  /*1060*/  SHF.R.U32.HI R16, RZ, R7, R16 ;  /* 0x00000007ff107219 */ /* 0x000fe40000011610 */
[----:B------:R-:W-:Y:S01]  /*1070*/  SEL R5, R14, R5, !P1 ;  /* 0x000000050e057207 */ /* 0x000fe20004800000 */
[----:B--2---:R-:W-:Y:S01]  /*1080*/  IMAD.HI.U32 R13, R11, R2, RZ ;  /* 0x000000020b0d7227 */ /* 0x004fe200078e00ff */
[----:B------:R-:W-:-:S03]  /*1090*/  SEL R16, R15, R16, !P2 ;  /* 0x000000100f107207 */ /* 0x000fc60005000000 */
[----:B------:R-:W-:Y:S01]  /*10a0*/  IMAD.HI.U32 R6, R12, R2, RZ ;  /* 0x000000020c067227 */ /* 0x000fe200078e00ff */
[----:B------:R-:W-:-:S04]  /*10b0*/  @P0 SHF.R.U32.HI R11, RZ, R3, R13 ;  /* 0x00000003ff0b0219 */ /* 0x000fc8000001160d */
[----:B------:R-:W-:Y:S01]  /*10c0*/  @P0 SHF.R.U32.HI R12, RZ, R3, R6 ;  /* 0x00000003ff0c0219 */ /* 0x000fe20000011606 */
[----:B------:R-:W-:-:S04]  /*10d0*/  IMAD R11, R11, R10, RZ ;  /* 0x0000000a0b0b7224 */ /* 0x000fc800078e02ff */
[----:B------:R-:W-:Y:S01]  /*10e0*/  IMAD R6, R12, R10, RZ ;  /* 0x0000000a0c067224 */ /* 0x000fe200078e02ff */
[----:B------:R-:W-:-:S04]  /*10f0*/  ISETP.GE.AND P1, PT, R5, R11, PT ;  /* 0x0000000b0500720c */ /* 0x000fc80003f26270 */
[----:B------:R-:W-:Y:S01]  /*1100*/  ISETP.GE.OR P1, PT, R16, R6, P1 ;  /* 0x000000061000720c */ /* 0x000fe20000f26670 */
[----:B------:R-:W-:-:S05]  /*1110*/  IMAD.HI.U32 R6, R5, R2, RZ ;  /* 0x0000000205067227 */ /* 0x000fca00078e00ff */
[----:B------:R-:W-:-:S04]  /*1120*/  SHF.R.U32.HI R6, RZ, R3, R6 ;  /* 0x00000003ff067219 */ /* 0x000fc80000011606 */
[----:B------:R-:W-:-:S03]  /*1130*/  SEL R6, R5, R6, !P0 ;  /* 0x0000000605067207 */ /* 0x000fc60004000000 */
[----:B------:R-:W-:Y:S01]  /*1140*/  @!P1 IMAD.HI.U32 R7, R16, R2, RZ ;  /* 0x0000000210079227 */ /* 0x000fe200078e00ff */
[----:B------:R-:W-:-:S04]  /*1150*/  IADD3 R2, PT, PT, -R6, RZ, RZ ;  /* 0x000000ff06027210 */ /* 0x000fc80007ffe1ff */
[----:B------:R-:W-:Y:S01]  /*1160*/  @!P1 SHF.R.U32.HI R3, RZ, R3, R7 ;  /* 0x00000003ff039219 */ /* 0x000fe20000011607 */
[----:B------:R-:W-:Y:S01]  /*1170*/  IMAD R2, R10, R2, R5 ;  /* 0x000000020a027224 */ /* 0x000fe200078e0205 */
[----:B------:R-:W-:Y:S02]  /*1180*/  IADD3 R7, PT, PT, -R5, RZ, RZ ;  /* 0x000000ff05077210 */ /* 0x000fe40007ffe1ff */
[----:B------:R-:W-:-:S03]  /*1190*/  @!P1 SEL R3, R16, R3, !P0 ;  /* 0x0000000310039207 */ /* 0x000fc60004000000 */
[----:B------:R-:W-:Y:S02]  /*11a0*/  IMAD R7, R4, R7, R14 ;  /* 0x0000000704077224 */ /* 0x000fe400078e020e */
[--C-:B------:R-:W-:Y:S02]  /*11b0*/  @!P1 IMAD.IADD R6, R6, 0x1, -R3.reuse ;  /* 0x0000000106069824 */ /* 0x100fe400078e0a03 */
[----:B------:R-:W-:Y:S01]  /*11c0*/  @!P1 IMAD R3, R2, R12, R3 ;  /* 0x0000000c02039224 */ /* 0x000fe200078e0203 */
[----:B------:R-:W-:Y:S01]  /*11d0*/  IADD3 R2, PT, PT, -R16, RZ, RZ ;  /* 0x000000ff10027210 */ /* 0x000fe20007ffe1ff */
[----:B------:R-:W-:Y:S02]  /*11e0*/  @!P1 IMAD R5, R6, R10, R16 ;  /* 0x0000000a06059224 */ /* 0x000fe400078e0210 */
[----:B------:R-:W-:Y:S02]  /*11f0*/  @!P1 IMAD.MOV.U32 R16, RZ, RZ, R3 ;  /* 0x000000ffff109224 */ /* 0x000fe400078e0003 */
[----:B------:R-:W-:-:S02]  /*1200*/  IMAD R2, R9, R2, R15 ;  /* 0x0000000209027224 */ /* 0x000fc400078e020f */
[----:B------:R-:W-:Y:S02]  /*1210*/  IMAD R14, R5, R4, R7 ;  /* 0x00000004050e7224 */ /* 0x000fe400078e0207 */
[----:B------:R-:W-:Y:S02]  /*1220*/  IMAD R15, R16, R9, R2 ;  /* 0x00000009100f7224 */ /* 0x000fe400078e0202 */
.L_x_15:
[----:B------:R-:W1:Y:S01]  /*1230*/  LDCU UR4, c[0x0][0xb30] ;  /* 0x00016600ff0477ac */ /* 0x000e620008000800 */
[----:B------:R-:W2:Y:S08]  /*1240*/  S2UR UR37, SR_CgaCtaId ;  /* 0x00000000002579c3 */ /* 0x000eb00000008800 */
[----:B------:R-:W3:Y:S01]  /*1250*/  LDC R40, c[0x0][0xb24] ;  /* 0x0002c900ff287b82 */ /* 0x000ee20000000800 */
[----:B-1----:R-:W-:-:S09]  /*1260*/  UISETP.NE.AND UP1, UPT, UR4, 0x1, UPT ;  /* 0x000000010400788c */ /* 0x002fd2000bf25270 */
[----:B--2---:R-:W-:Y:S05]  /*1270*/  BRA.U UP1, `(.L_x_16) ;  /* 0x0000000101407547 */ /* 0x004fea000b800000 */
[----:B------:R-:W1:Y:S08]  /*1280*/  LDC.64 R4, c[0x0][0xb10] ;  /* 0x0002c400ff047b82 */ /* 0x000e700000000a00 */
[----:B------:R-:W2:Y:S08]  /*1290*/  LDC.64 R2, c[0x0][0xb18] ;  /* 0x0002c600ff027b82 */ /* 0x000eb00000000a00 */
[----:B------:R-:W4:Y:S08]  /*12a0*/  LDC R6, c[0x0][0xb20] ;  /* 0x0002c800ff067b82 */ /* 0x000f300000000800 */
[----:B------:R-:W3:Y:S01]  /*12b0*/  LDC R7, c[0x0][0xb0c] ;  /* 0x0002c300ff077b82 */ /* 0x000ee20000000800 */
[----:B-1----:R-:W-:-:S05]  /*12c0*/  IMAD.HI.U32 R4, R15, R4, RZ ;  /* 0x000000040f047227 */ /* 0x002fca00078e00ff */
[----:B------:R-:W-:Y:S01]  /*12d0*/  SHF.R.U32.HI R4, RZ, R5, R4 ;  /* 0x00000005ff047219 */ /* 0x000fe20000011604 */
[----:B--2---:R-:W-:Y:S01]  /*12e0*/  IMAD.HI.U32 R3, R14, R3, RZ ;  /* 0x000000030e037227 */ /* 0x004fe200078e00ff */
[----:B------:R-:W-:-:S04]  /*12f0*/  ISETP.NE.AND P0, PT, R2, 0x1, PT ;  /* 0x000000010200780c */ /* 0x000fc80003f05270 */
[----:B----4-:R-:W-:-:S04]  /*1300*/  SHF.R.U32.HI R3, RZ, R6, R3 ;  /* 0x00000006ff037219 */ /* 0x010fc80000011603 */
[----:B------:R-:W-:Y:S02]  /*1310*/  SEL R3, R14, R3, !P0 ;  /* 0x000000030e037207 */ /* 0x000fe40004000000 */
[----:B---3--:R-:W-:-:S04]  /*1320*/  ISETP.NE.AND P1, PT, R7, 0x1, PT ;  /* 0x000000010700780c */ /* 0x008fc80003f25270 */
[----:B------:R-:W-:-:S05]  /*1330*/  SEL R4, R15, R4, !P1 ;  /* 0x000000040f047207 */ /* 0x000fca0004800000 */
[----:B------:R-:W-:Y:S02]  /*1340*/  IMAD.IADD R5, R3, 0x1, -R4 ;  /* 0x0000000103057824 */ /* 0x000fe400078e0a04 */
[----:B------:R-:W-:Y:S02]  /*1350*/  IMAD.IADD R3, R4, 0x1, -R3 ;  /* 0x0000000104037824 */ /* 0x000fe400078e0a03 */
[----:B------:R-:W-:Y:S02]  /*1360*/  IMAD R15, R5, R7, R15 ;  /* 0x00000007050f7224 */ /* 0x000fe400078e020f */
[----:B------:R-:W-:-:S07]  /*1370*/  IMAD R14, R3, R2, R14 ;  /* 0x00000002030e7224 */ /* 0x000fce00078e020e */
.L_x_16:
[----:B------:R-:W-:Y:S01]  /*1380*/  BAR.SYNC.DEFER_BLOCKING 0x0 ;  /* 0x0000000000007b1d */ /* 0x000fe20000010000 */
[----:B------:R-:W-:Y:S01]  /*1390*/  UISETP.NE.AND UP1, UPT, UR8, 0x2, UPT ;  /* 0x000000020800788c */ /* 0x000fe2000bf25270 */
[----:B------:R-:W-:Y:S02]  /*13a0*/  ISETP.NE.OR P5, PT, R0, 0x2, !P5 ;  /* 0x000000020000780c */ /* 0x000fe40006fa5670 */
[----:B------:R-:W-:-:S06]  /*13b0*/  LOP3.LUT R2, R93, 0x1f, RZ, 0xc0, !PT ;  /* 0x0000001f5d027812 */ /* 0x000fcc00078ec0ff */
[----:B------:R-:W-:Y:S05]  /*13c0*/  BRA.U UP1, `(.L_x_17) ;  /* 0x0000001101a47547 */ /* 0x000fea000b800000 */
[----:B------:R-:W1:Y:S01]  /*13d0*/  LDCU UR13, c[0x0][0x38c] ;  /* 0x00007180ff0d77ac */ /* 0x000e620008000800 */
[----:B------:R-:W2:Y:S01]  /*13e0*/  LDC R8, c[0x0][0x370] ;  /* 0x0000dc00ff087b82 */ /* 0x000ea20000000800 */
[----:B------:R-:W-:Y:S01]  /*13f0*/  PLOP3.LUT P1, PT, PT, PT, UP2, 0x80, 0x8 ;  /* 0x000000000008781c */ /* 0x000fe20003f2f028 */
[----:B------:R-:W-:Y:S01]  /*1400*/  IMAD.MOV.U32 R17, RZ, RZ, 0x1 ;  /* 0x00000001ff117424 */ /* 0x000fe200078e00ff */
[----:B------:R-:W-:Y:S01]  /*1410*/  ISETP.EQ.OR P4, PT, R2, RZ, P5 ;  /* 0x000000ff0200720c */ /* 0x000fe20002f82670 */
[----:B------:R-:W-:Y:S01]  /*1420*/  IMAD.MOV.U32 R16, RZ, RZ, RZ ;  /* 0x000000ffff107224 */ /* 0x000fe200078e00ff */
[----:B------:R-:W-:Y:S02]  /*1430*/  PLOP3.LUT P1, PT, P1, PT, PT, 0x8, 0x80 ;  /* 0x000000000080781c */ /* 0x000fe40000f2e170 */
[----:B------:R-:W-:Y:S01]  /*1440*/  CS2R R12, SRZ ;  /* 0x00000000000c7805 */ /* 0x000fe2000001ff00 */
[----:B------:R-:W-:Y:S01]  /*1450*/  IMAD.MOV.U32 R11, RZ, RZ, 0x1 ;  /* 0x00000001ff0b7424 */ /* 0x000fe200078e00ff */
[----:B------:R-:W4:Y:S01]  /*1460*/  LDC R0, c[0x0][0x374] ;  /* 0x0000dd00ff007b82 */ /* 0x000f220000000800 */
[----:B------:R-:W2:Y:S01]  /*1470*/  LDCU.64 UR22, c[0x0][0x348] ;  /* 0x00006900ff1677ac */ /* 0x000ea20008000a00 */
[----:B------:R-:W-:Y:S01]  /*1480*/  UMOV UR6, URZ ;  /* 0x000000ff00067c82 */ /* 0x000fe20008000000 */
[----:B-1----:R-:W-:-:S04]  /*1490*/  UIADD3 UR5, UPT, UPT, UR13, 0x1f, URZ ;  /* 0x0000001f0d057890 */ /* 0x002fc8000fffe0ff */
[----:B------:R-:W-:-:S04]  /*14a0*/  USHF.R.S32.HI UR4, URZ, 0x1f, UR5 ;  /* 0x0000001fff047899 */ /* 0x000fc80008011405 */
[----:B------:R-:W-:-:S04]  /*14b0*/  ULEA.HI UR4, UR4, UR5, URZ, 0x5 ;  /* 0x0000000504047291 */ /* 0x000fc8000f8f28ff */
[----:B------:R-:W-:Y:S02]  /*14c0*/  USHF.R.S32.HI UR15, URZ, 0x5, UR4 ;  /* 0x00000005ff0f7899 */ /* 0x000fe40008011404 */
[----:B------:R-:W-:Y:S02]  /*14d0*/  UIADD3 UR4, UPT, UPT, UR13, -0x1, URZ ;  /* 0xffffffff0d047890 */ /* 0x000fe4000fffe0ff */
[----:B------:R-:W-:Y:S02]  /*14e0*/  UISETP.LT.U32.AND UP0, UPT, UR15, 0x6, UPT ;  /* 0x000000060f00788c */ /* 0x000fe4000bf01070 */
[----:B------:R-:W-:Y:S02]  /*14f0*/  UISETP.GE.U32.AND UP1, UPT, UR4, -0x3f, UPT ;  /* 0xffffffc10400788c */ /* 0x000fe4000bf26070 */
[----:B------:R-:W-:Y:S02]  /*1500*/  USEL UR14, UR15, 0x6, UP0 ;  /* 0x000000060f0e7887 */ /* 0x000fe40008000000 */
[----:B------:R-:W-:-:S02]  /*1510*/  UIADD3 UR13, UPT, UPT, UR13, 0x3e, URZ ;  /* 0x0000003e0d0d7890 */ /* 0x000fc4000fffe0ff */
[----:B------:R-:W-:Y:S02]  /*1520*/  UIADD3 UR5, UPT, UPT, UR14, -0x1, URZ ;  /* 0xffffffff0e057890 */ /* 0x000fe4000fffe0ff */
[----:B------:R-:W-:-:S03]  /*1530*/  UIADD3 UR7, UPT, UPT, UR15, -UR14, URZ ;  /* 0x8000000e0f077290 */ /* 0x000fc6000fffe0ff */
[----:B------:R-:W-:-:S04]  /*1540*/  @UP1 UIADD3 UR5, UPT, UPT, UR14, URZ, URZ ;  /* 0x000000ff0e051290 */ /* 0x000fc8000fffe0ff */
[----:B--2---:R-:W-:-:S12]  /*1550*/  UIADD3 UR5, UPT, UPT, UR5, 0x1, URZ ;  /* 0x0000000105057890 */ /* 0x004fd8000fffe0ff */
.L_x_35:
[----:B------:R-:W-:Y:S01]  /*1560*/  UISETP.NE.AND UP0, UPT, UR37, URZ, UPT ;  /* 0x000000ff2500728c */ /* 0x000fe2000bf05270 */
[----:B------:R-:W1:Y:S08]  /*1570*/  S2UR UR37, SR_CgaCtaId ;  /* 0x00000000002579c3 */ /* 0x000e700000008800 */
[----:B------:R-:W-:Y:S05]  /*1580*/  BRA.U UP0, `(.L_x_18) ;  /* 0x0000000100347547 */ /* 0x000fea000b800000 */
[----:B------:R-:W2:Y:S01]  /*1590*/  S2R R2, SR_CgaCtaId ;  /* 0x0000000000027919 */ /* 0x000ea20000008800 */
[----:B------:R-:W-:-:S04]  /*15a0*/  MOV R3, 0x400 ;  /* 0x0000040000037802 */ /* 0x000fc80000000f00 */
[----:B--2---:R-:W-:Y:S02]  /*15b0*/  LEA R2, R2, R3, 0x18 ;  /* 0x0000000302027211 */ /* 0x004fe400078ec0ff */
[----:B------:R-:W-:-:S03]  /*15c0*/  SHF.L.U32 R3, R11, 0x1f, RZ ;  /* 0x0000001f0b037819 */ /* 0x000fc600000006ff */
[----:B------:R-:W-:-:S04]  /*15d0*/  IMAD R2, R12, 0x8, R2 ;  /* 0x000000080c027824 */ /* 0x000fc800078e0202 */
[----:B------:R-:W2:Y:S02]  /*15e0*/  SYNCS.PHASECHK.TRANS64.TRYWAIT P0, [R2+URZ+0x110], R3 ;  /* 0x00011003020075a7 */ /* 0x000ea400080011ff */
[----:B--2---:R-:W-:Y:S05]  /*15f0*/  @!P0 BRA `(.L_x_19) ;  /* 0x0000005c00bc8947 */ /* 0x004fea0003800000 */
.L_x_117:
[----:B------:R-:W-:Y:S01]  /*1600*/  VIADD R12, R12, 0x1 ;  /* 0x000000010c0c7836 */ /* 0x000fe20000000000 */
[----:B------:R2:W-:Y:S04]  /*1610*/  SYNCS.ARRIVE.TRANS64.A1T0 RZ, [R2+URZ+0x100], RZ ;  /* 0x000100ff02ff79a7 */ /* 0x0005e800081000ff */
[----:B------:R-:W-:-:S04]  /*1620*/  ISETP.NE.AND P0, PT, R12, 0x2, PT ;  /* 0x000000020c00780c */ /* 0x000fc80003f05270 */
[----:B------:R-:W-:Y:S02]  /*1630*/  SEL R12, R12, RZ, P0 ;  /* 0x000000ff0c0c7207 */ /* 0x000fe40000000000 */
[----:B--2---:R-:W-:-:S04]  /*1640*/  SEL R2, RZ, 0x1, P0 ;  /* 0x00000001ff027807 */ /* 0x004fc80000000000 */
[----:B------:R-:W-:-:S07]  /*1650*/  LOP3.LUT R11, R11, R2, RZ, 0x3c, !PT ;  /* 0x000000020b0b7212 */ /* 0x000fce00078e3cff */
.L_x_18:
[----:B------:R-:W-:Y:S01]  /*1660*/  UMOV UR4, 0x400 ;  /* 0x0000040000047882 */ /* 0x000fe20000000000 */
[----:B------:R-:W-:Y:S01]  /*1670*/  SHF.L.U32 R2, R17, 0x1f, RZ ;  /* 0x0000001f11027819 */ /* 0x000fe200000006ff */
[----:B-1----:R-:W-:Y:S01]  /*1680*/  ULEA UR4, UR37, UR4, 0x18 ;  /* 0x0000000425047291 */ /* 0x002fe2000f8ec0ff */
[----:B------:R-:W-:Y:S01]  /*1690*/  R2UR UR35, R15 ;  /* 0x000000000f2372ca */ /* 0x000fe200000e0000 */
[----:B------:R-:W-:Y:S01]  /*16a0*/  UISETP.GE.U32.AND UP0, UPT, UR13, 0x3f, UPT ;  /* 0x0000003f0d00788c */ /* 0x000fe2000bf06070 */
[----:B------:R-:W-:Y:S01]  /*16b0*/  R2UR UR11, R14 ;  /* 0x000000000e0b72ca */ /* 0x000fe200000e0000 */
[----:B------:R-:W-:Y:S01]  /*16c0*/  ULEA UR8, UR6, UR4, 0x3 ;  /* 0x0000000406087291 */ /* 0x000fe2000f8e18ff */
[----:B------:R-:W-:-:S08]  /*16d0*/  UMOV UR24, URZ ;  /* 0x000000ff00187c82 */ /* 0x000fd00008000000 */
[----:B------:R1:W2:Y:S01]  /*16e0*/  SYNCS.PHASECHK.TRANS64.TRYWAIT P0, [UR8+0x30], R2 ;  /* 0x00003002ff0075a7 */ /* 0x0002a20008001108 */
[----:B------:R-:W-:Y:S02]  /*16f0*/  USHF.L.U32 UR35, UR35, 0x7, URZ ;  /* 0x0000000723237899 */ /* 0x000fe400080006ff */
[----:B------:R-:W-:Y:S01]  /*1700*/  USHF.L.U32 UR11, UR11, 0x6, URZ ;  /* 0x000000060b0b7899 */ /* 0x000fe200080006ff */
[----:B------:R-:W-:Y:S11]  /*1710*/  BRA.U !UP0, `(.L_x_20) ;  /* 0x0000000108a87547 */ /* 0x000ff6000b800000 */
[----:B------:R-:W-:Y:S01]  /*1720*/  UMOV UR16, URZ ;  /* 0x000000ff00107c82 */ /* 0x000fe20008000000 */
[----:B------:R-:W-:-:S05]  /*1730*/  UMOV UR17, UR6 ;  /* 0x0000000600117c82 */ /* 0x000fca0008000000 */
.L_x_25:
[----:B-1----:R-:W-:Y:S01]  /*1740*/  ULEA UR33, UR17, UR4, 0x3 ;  /* 0x0000000411217291 */ /* 0x002fe2000f8e18ff */
[----:B--2---:R-:W-:Y:S01]  /*1750*/  @!P5 MOV R3, 0x3000 ;  /* 0x000030000003d802 */ /* 0x004fe20000000f00 */
[----:B--2---:R-:W-:Y:S10]  /*1760*/  @P0 BRA `(.L_x_21) ;  /* 0x00000000000c0947 */ /* 0x004ff40003800000 */
[----:B------:R-:W-:-:S04]  /*1770*/  SHF.L.U32 R4, R17, 0x1f, RZ ;  /* 0x0000001f11047819 */ /* 0x000fc800000006ff */
[----:B------:R-:W2:Y:S02]  /*1780*/  SYNCS.PHASECHK.TRANS64.TRYWAIT P0, [UR33+0x30], R4 ;  /* 0x00003004ff0075a7 */ /* 0x000ea40008001121 */
[----:B--2---:R-:W-:Y:S05]  /*1790*/  @!P0 BRA `(.L_x_22) ;  /* 0x0000005c00688947 */ /* 0x004fea0003800000 */
.L_x_21:
[----:B------:R2:W-:Y:S01]  /*17a0*/  @!P5 SYNCS.ARRIVE.TRANS64 RZ, [UR33], R3 ;  /* 0x00000003ffffd9a7 */ /* 0x0005e20008000021 */
[----:B------:R-:W-:Y:S04]  /*17b0*/  BSSY.RECONVERGENT B0, `(.L_x_23) ;  /* 0x0000003000007945 */ /* 0x000fe80003800200 */
[----:B------:R-:W-:Y:S05]  /*17c0*/  @P4 BRA `(.L_x_24) ;  /* 0x0000000000044947 */ /* 0x000fea0003800000 */
[----:B------:R-:W-:Y:S05]  /*17d0*/  BPT.TRAP 0x1 ;  /* 0x000000040000795c */ /* 0x000fea0000300000 */
.L_x_24:
[----:B------:R-:W-:Y:S05]  /*17e0*/  BSYNC.RECONVERGENT B0 ;  /* 0x0000000000007941 */ /* 0x000fea0003800200 */
.L_x_23:
[----:B------:R-:W-:Y:S02]  /*17f0*/  UIADD3 UR6, UPT, UPT, UR17, 0x1, URZ ;  /* 0x0000000111067890 */ /* 0x000fe4000fffe0ff */
[----:B------:R-:W-:Y:S02]  /*1800*/  ULEA UR32, UR17, UR4, 0xd ;  /* 0x0000000411207291 */ /* 0x000fe4000f8e68ff */
[----:B------:R-:W-:Y:S02]  /*1810*/  UISETP.NE.AND UP0, UPT, UR6, 0x6, UPT ;  /* 0x000000060600788c */ /* 0x000fe4000bf05270 */
[----:B------:R-:W-:Y:S02]  /*1820*/  UIADD3 UR26, UP1, UPT, UR22, 0x80, URZ ;  /* 0x00000080161a7890 */ /* 0x000fe4000ff3e0ff */
[----:B------:R-:W-:Y:S02]  /*1830*/  USEL UR9, URZ, 0x1, UP0 ;  /* 0x00000001ff097887 */ /* 0x000fe40008000000 */
[----:B------:R-:W-:-:S02]  /*1840*/  USEL UR6, UR6, URZ, UP0 ;  /* 0x000000ff06067287 */ /* 0x000fc40008000000 */
[----:B------:R-:W-:Y:S02]  /*1850*/  UIADD3 UR20, UP0, UPT, UR22, 0x180, URZ ;  /* 0x0000018016147890 */ /* 0x000fe4000ff1e0ff */
[----:B------:R-:W-:Y:S01]  /*1860*/  ULEA UR8, UR6, UR4, 0x3 ;  /* 0x0000000406087291 */ /* 0x000fe2000f8e18ff */
[----:B------:R-:W-:Y:S01]  /*1870*/  LOP3.LUT R17, R17, UR9, RZ, 0x3c, !PT ;  /* 0x0000000911117c12 */ /* 0x000fe2000f8e3cff */
[----:B------:R-:W-:Y:S02]  /*1880*/  USHF.L.U32 UR34, UR16, 0x5, URZ ;  /* 0x0000000510227899 */ /* 0x000fe400080006ff */
[----:B------:R-:W-:Y:S01]  /*1890*/  UIADD3.X UR27, UPT, UPT, URZ, UR23, URZ, UP1, !UPT ;  /* 0x00000017ff1b7290 */ /* 0x000fe20008ffe4ff */
[----:B-1----:R-:W-:Y:S01]  /*18a0*/  SHF.L.U32 R2, R17, 0x1f, RZ ;  /* 0x0000001f11027819 */ /* 0x002fe200000006ff */
[----:B------:R-:W-:Y:S02]  /*18b0*/  UIADD3 UR32, UPT, UPT, UR32, 0x6400, URZ ;  /* 0x0000640020207890 */ /* 0x000fe4000fffe0ff */
[----:B------:R-:W-:Y:S01]  /*18c0*/  UIADD3.X UR21, UPT, UPT, URZ, UR23, URZ, UP0, !UPT ;  /* 0x00000017ff157290 */ /* 0x000fe200087fe4ff */
[----:B------:R1:W1:Y:S01]  /*18d0*/  SYNCS.PHASECHK.TRANS64.TRYWAIT P0, [UR8+0x30], R2 ;  /* 0x00003002ff0075a7 */ /* 0x0002620008001108 */
[----:B------:R-:W-:Y:S01]  /*18e0*/  ULEA UR8, UR17, UR4, 0xc ;  /* 0x0000000411087291 */ /* 0x000fe2000f8e60ff */
[----:B------:R-:W-:Y:S01]  /*18f0*/  UMOV UR18, 0x0 ;  /* 0x0000000000127882 */ /* 0x000fe20000000000 */
[----:B------:R-:W-:-:S02]  /*1900*/  UMOV UR19, 0x10000000 ;  /* 0x1000000000137882 */ /* 0x000fc40000000000 */
[----:B------:R-:W-:Y:S01]  /*1910*/  UIADD3 UR8, UPT, UPT, UR8, 0x12400, URZ ;  /* 0x0001240008087890 */ /* 0x000fe2000fffe0ff */
[----:B------:R1:W-:Y:S01]  /*1920*/  UTMALDG.3D [UR32], [UR26], desc[UR18] ;  /* 0x000012201a0075b4 */ /* 0x0003e20008011000 */
[----:B------:R-:W-:Y:S01]  /*1930*/  UMOV UR12, UR36 ;  /* 0x00000024000c7c82 */ /* 0x000fe20008000000 */
[----:B------:R-:W-:Y:S01]  /*1940*/  UMOV UR9, UR33 ;  /* 0x0000002100097c82 */ /* 0x000fe20008000000 */
[----:B------:R-:W-:Y:S01]  /*1950*/  UMOV UR10, UR34 ;  /* 0x00000022000a7c82 */ /* 0x000fe20008000000 */
[----:B------:R-:W-:Y:S01]  /*1960*/  UIADD3 UR16, UPT, UPT, UR16, 0x1, URZ ;  /* 0x0000000110107890 */ /* 0x000fe2000fffe0ff */
[----:B------:R-:W-:Y:S01]  /*1970*/  UMOV UR24, UR5 ;  /* 0x0000000500187c82 */ /* 0x000fe20008000000 */
[----:B------:R-:W-:Y:S02]  /*1980*/  UMOV UR17, UR6 ;  /* 0x0000000600117c82 */ /* 0x000fe40008000000 */
[----:B------:R1:W-:Y:S01]  /*1990*/  UTMALDG.3D [UR8], [UR20], desc[UR18] ;  /* 0x00001208140075b4 */ /* 0x0003e20008011000 */
[----:B------:R-:W-:-:S09]  /*19a0*/  UISETP.NE.AND UP0, UPT, UR16, UR5, UPT ;  /* 0x000000051000728c */ /* 0x000fd2000bf05270 */
[----:B------:R-:W-:Y:S05]  /*19b0*/  BRA.U UP0, `(.L_x_25) ;  /* 0xfffffffd00607547 */ /* 0x000fea000b83ffff */
.L_x_20:
[----:B-1----:R-:W-:Y:S01]  /*19c0*/  ULEA UR8, UR6, UR4, 0x3 ;  /* 0x0000000406087291 */ /* 0x002fe2000f8e18ff */
[----:B------:R-:W-:Y:S01]  /*19d0*/  SHF.L.U32 R2, R17, 0x1f, RZ ;  /* 0x0000001f11027819 */ /* 0x000fe200000006ff */
[----:B------:R-:W-:Y:S01]  /*19e0*/  @!P1 SYNCS.ARRIVE.TRANS64.A1T0 RZ, [UR4+0x98], RZ ;  /* 0x000098ffffff99a7 */ /* 0x000fe20008100004 */
[----:B------:R-:W-:-:S06]  /*19f0*/  UISETP.GT.AND UP0, UPT, UR15, UR14, UPT ;  /* 0x0000000e0f00728c */ /* 0x000fcc000bf04270 */
[----:B--2---:R1:W2:Y:S03]  /*1a00*/  SYNCS.PHASECHK.TRANS64.TRYWAIT P0, [UR8+0x30], R2 ;  /* 0x00003002ff0075a7 */ /* 0x0042a60008001108 */
[----:B------:R-:W-:Y:S05]  /*1a10*/  BRA.U !UP0, `(.L_x_26) ;  /* 0x0000000108ac7547 */ /* 0x000fea000b800000 */
[----:B------:R-:W-:Y:S01]  /*1a20*/  UIADD3 UR21, UPT, UPT, UR7, UR24, URZ ;  /* 0x0000001807157290 */ /* 0x000fe2000fffe0ff */
[----:B------:R-:W-:-:S11]  /*1a30*/  UMOV UR25, UR6 ;  /* 0x0000000600197c82 */ /* 0x000fd60008000000 */
.L_x_31:
[----:B-1----:R-:W-:Y:S01]  /*1a40*/  ULEA UR17, UR25, UR4, 0x3 ;  /* 0x0000000419117291 */ /* 0x002fe2000f8e18ff */
[----:B--2---:R-:W-:Y:S01]  /*1a50*/  @!P5 MOV R3, 0x3000 ;  /* 0x000030000003d802 */ /* 0x004fe20000000f00 */
[----:B--2---:R-:W-:Y:S10]  /*1a60*/  @P0 BRA `(.L_x_27) ;  /* 0x00000000000c0947 */ /* 0x004ff40003800000 */
[----:B------:R-:W-:-:S04]  /*1a70*/  SHF.L.U32 R4, R17, 0x1f, RZ ;  /* 0x0000001f11047819 */ /* 0x000fc800000006ff */
[----:B------:R-:W2:Y:S02]  /*1a80*/  SYNCS.PHASECHK.TRANS64.TRYWAIT P0, [UR17+0x30], R4 ;  /* 0x00003004ff0075a7 */ /* 0x000ea40008001111 */
[----:B--2---:R-:W-:Y:S05]  /*1a90*/  @!P0 BRA `(.L_x_28) ;  /* 0x0000005800c08947 */ /* 0x004fea0003800000 */
.L_x_27:
[----:B------:R2:W-:Y:S01]  /*1aa0*/  @!P5 SYNCS.ARRIVE.TRANS64 RZ, [UR17], R3 ;  /* 0x00000003ffffd9a7 */ /* 0x0005e20008000011 */
[----:B------:R-:W-:Y:S04]  /*1ab0*/  BSSY.RECONVERGENT B0, `(.L_x_29) ;  /* 0x0000003000007945 */ /* 0x000fe80003800200 */
[----:B------:R-:W-:Y:S05]  /*1ac0*/  @P4 BRA `(.L_x_30) ;  /* 0x0000000000044947 */ /* 0x000fea0003800000 */
[----:B------:R-:W-:Y:S05]  /*1ad0*/  BPT.TRAP 0x1 ;  /* 0x000000040000795c */ /* 0x000fea0000300000 */
.L_x_30:
[----:B------:R-:W-:Y:S05]  /*1ae0*/  BSYNC.RECONVERGENT B0 ;  /* 0x0000000000007941 */ /* 0x000fea0003800200 */
.L_x_29:
        /* <DEDUP_REMOVED lines=10> */
[----:B------:R-:W-:Y:S01]  /*1b90*/  UIADD3 UR16, UPT, UPT, UR16, 0x6400, URZ ;  /* 0x0000640010107890 */ /* 0x000fe2000fffe0ff */
[----:B-1----:R-:W-:Y:S01]  /*1ba0*/  SHF.L.U32 R2, R17, 0x1f, RZ ;  /* 0x0000001f11027819 */ /* 0x002fe200000006ff */
[----:B------:R-:W-:Y:S02]  /*1bb0*/  UIADD3.X UR31, UPT, UPT, URZ, UR23, URZ, UP1, !UPT ;  /* 0x00000017ff1f7290 */ /* 0x000fe40008ffe4ff */
[----:B------:R-:W-:Y:S01]  /*1bc0*/  UIADD3.X UR29, UPT, UPT, URZ, UR23, URZ, UP0, !UPT ;  /* 0x00000017ff1d7290 */ /* 0x000fe200087fe4ff */
[----:B------:R1:W1:Y:S01]  /*1bd0*/  SYNCS.PHASECHK.TRANS64.TRYWAIT P0, [UR8+0x30], R2 ;  /* 0x00003002ff0075a7 */ /* 0x0002620008001108 */
[----:B------:R-:W-:Y:S01]  /*1be0*/  ULEA UR8, UR25, UR4, 0xc ;  /* 0x0000000419087291 */ /* 0x000fe2000f8e60ff */
[----:B------:R-:W-:Y:S01]  /*1bf0*/  UMOV UR26, 0x0 ;  /* 0x00000000001a7882 */ /* 0x000fe20000000000 */
[----:B------:R-:W-:-:S02]  /*1c00*/  UMOV UR27, 0x10000000 ;  /* 0x10000000001b7882 */ /* 0x000fc40000000000 */
[----:B------:R-:W-:Y:S01]  /*1c10*/  UIADD3 UR8, UPT, UPT, UR8, 0x12400, URZ ;  /* 0x0001240008087890 */ /* 0x000fe2000fffe0ff */
[----:B------:R-:W-:Y:S01]  /*1c20*/  UMOV UR19, UR35 ;  /* 0x0000002300137c82 */ /* 0x000fe20008000000 */
[----:B------:R-:W-:Y:S01]  /*1c30*/  UMOV UR20, UR36 ;  /* 0x0000002400147c82 */ /* 0x000fe20008000000 */
[----:B------:R-:W-:Y:S01]  /*1c40*/  UMOV UR12, UR36 ;  /* 0x00000024000c7c82 */ /* 0x000fe20008000000 */
[----:B------:R-:W-:Y:S01]  /*1c50*/  UMOV UR9, UR17 ;  /* 0x0000001100097c82 */ /* 0x000fe20008000000 */
[----:B------:R-:W-:Y:S01]  /*1c60*/  UMOV UR10, UR18 ;  /* 0x00000012000a7c82 */ /* 0x000fe20008000000 */
[----:B------:R1:W-:Y:S01]  /*1c70*/  UTMALDG.3D [UR16], [UR30], desc[UR26] ;  /* 0x00001a101e0075b4 */ /* 0x0003e20008011000 */
[----:B------:R-:W-:Y:S01]  /*1c80*/  UIADD3 UR24, UPT, UPT, UR24, 0x1, URZ ;  /* 0x0000000118187890 */ /* 0x000fe2000fffe0ff */
[----:B------:R-:W-:-:S03]  /*1c90*/  UMOV UR25, UR6 ;  /* 0x0000000600197c82 */ /* 0x000fc60008000000 */
[----:B------:R-:W-:Y:S01]  /*1ca0*/  UISETP.NE.AND UP0, UPT, UR24, UR21, UPT ;  /* 0x000000151800728c */ /* 0x000fe2000bf05270 */
[----:B------:R1:W-:Y:S08]  /*1cb0*/  UTMALDG.3D [UR8], [UR28], desc[UR26] ;  /* 0x00001a081c0075b4 */ /* 0x0003f00008011000 */
[----:B------:R-:W-:Y:S05]  /*1cc0*/  BRA.U UP0, `(.L_x_31) ;  /* 0xfffffffd005c7547 */ /* 0x000fea000b83ffff */
.L_x_26:
[C---:B-1----:R-:W-:Y:S01]  /*1cd0*/  LEA R2, R16.reuse, UR4, 0x3 ;  /* 0x0000000410027c11 */ /* 0x042fe2000f8e18ff */
[----:B------:R-:W-:Y:S01]  /*1ce0*/  NOP ;  /* 0x0000000000007918 */ /* 0x000fe20000000000 */
[----:B--2---:R-:W-:Y:S02]  /*1cf0*/  SHF.L.U32 R3, R13, 0x1f, RZ ;  /* 0x0000001f0d037819 */ /* 0x004fe400000006ff */
[----:B------:R-:W-:Y:S02]  /*1d00*/  LEA R4, R16, UR4, 0x4 ;  /* 0x0000000410047c11 */ /* 0x000fe4000f8e20ff */
[----:B------:R-:W1:Y:S02]  /*1d10*/  SYNCS.PHASECHK.TRANS64.TRYWAIT P0, [R2+URZ+0xa0], R3 ;  /* 0x0000a003020075a7 */ /* 0x000e6400080011ff */
[----:B-1----:R-:W-:Y:S05]  /*1d20*/  @!P0 BRA `(.L_x_32) ;  /* 0x0000005800348947 */ /* 0x002fea0003800000 */
.L_x_120:
[----:B------:R-:W2:Y:S01]  /*1d30*/  LDS.128 R4, [R4+0x130] ;  /* 0x0001300004047984 */ /* 0x000ea20000000c00 */
[----:B---3--:R-:W-:Y:S01]  /*1d40*/  ISETP.GE.AND P0, PT, R40, 0x1, PT ;  /* 0x000000012800780c */ /* 0x008fe20003f06270 */
[----:B-1----:R-:W-:Y:S01]  /*1d50*/  VIADD R2, R2, 0xb0 ;  /* 0x000000b002027836 */ /* 0x002fe20000000000 */
[----:B------:R-:W-:Y:S01]  /*1d60*/  @!PT LDS RZ, [RZ] ;  /* 0x00000000fffff984 */ /* 0x000fe20000000800 */
[----:B------:R-:W-:Y:S01]  /*1d70*/  @!PT LDS RZ, [RZ] ;  /* 0x00000000fffff984 */ /* 0x000fe20000000800 */
[----:B------:R-:W-:Y:S01]  /*1d80*/  @!PT LDS RZ, [RZ] ;  /* 0x00000000fffff984 */ /* 0x000fe20000000800 */
[----:B------:R-:W-:Y:S01]  /*1d90*/  @!PT LDS RZ, [RZ] ;  /* 0x00000000fffff984 */ /* 0x000fe20000000800 */
[----:B------:R1:W-:Y:S06]  /*1da0*/  MEMBAR.ALL.CTA ;  /* 0x0000000000007992 */ /* 0x0003ec0000008000 */
[----:B-1----:R-:W1:Y:S01]  /*1db0*/  FENCE.VIEW.ASYNC.S ;  /* 0x00000000000073c6 */ /* 0x002e620000000000 */
[----:B------:R-:W-:-:S04]  /*1dc0*/  PRMT R2, RZ, 0x654, R2 ;  /* 0x00000654ff027816 */ /* 0x000fc80000000002 */
[----:B-1----:R1:W-:Y:S01]  /*1dd0*/  SYNCS.ARRIVE.TRANS64.RED.A1T0 RZ, [R2+URZ], RZ ;  /* 0x000000ff02ff79a7 */ /* 0x0023e200081004ff */
[----:B--2---:R-:W-:-:S13]  /*1de0*/  LOP3.LUT P2, RZ, R6, 0x1, RZ, 0xc0, !PT ;  /* 0x0000000106ff7812 */ /* 0x004fda000784c0ff */
[----:B------:R-:W-:Y:S01]  /*1df0*/  @P2 SHF.R.U32.HI R3, RZ, 0x10, R5 ;  /* 0x00000010ff032819 */ /* 0x000fe20000011605 */
[----:B------:R-:W-:Y:S01]  /*1e00*/  VOTEU.ANY UP0, P2 ;  /* 0x0000000000ff7886 */ /* 0x000fe20001000100 */
[----:B------:R-:W-:Y:S02]  /*1e10*/  @P2 MOV R10, R4 ;  /* 0x00000004000a2202 */ /* 0x000fe40000000f00 */
[----:B------:R-:W-:Y:S02]  /*1e20*/  @P2 R2UR.BROADCAST UR8, R3 ;  /* 0x00000000030822ca */ /* 0x000fe400008e0000 */
[----:B------:R-:W-:-:S11]  /*1e30*/  @P2 LOP3.LUT R9, R5, 0xffff, RZ, 0xc0, !PT ;  /* 0x0000ffff05092812 */ /* 0x000fd600078ec0ff */
[----:B------:R-:W-:Y:S01]  /*1e40*/  @UP0 UMOV UR36, UR8 ;  /* 0x0000000800240c82 */ /* 0x000fe20008000000 */
[----:B-1----:R-:W-:Y:S05]  /*1e50*/  @!P0 BRA `(.L_x_33) ;  /* 0x0000000000b88947 */ /* 0x002fea0003800000 */
[----:B------:R-:W4:Y:S01]  /*1e60*/  LDC.64 R4, c[0x0][0xb18] ;  /* 0x0002c600ff047b82 */ /* 0x000f220000000a00 */
[----:B------:R-:W-:-:S07]  /*1e70*/  ISETP.NE.AND P3, PT, R40, 0x1, PT ;  /* 0x000000012800780c */ /* 0x000fce0003f65270 */
[----:B------:R-:W1:Y:S08]  /*1e80*/  LDC.64 R6, c[0x0][0xb10] ;  /* 0x0002c400ff067b82 */ /* 0x000e700000000a00 */
[----:B------:R-:W2:Y:S08]  /*1e90*/  LDC R14, c[0x0][0xb20] ;  /* 0x0002c800ff0e7b82 */ /* 0x000eb00000000800 */
[----:B------:R-:W3:Y:S01]  /*1ea0*/  LDC R15, c[0x0][0xb0c] ;  /* 0x0002c300ff0f7b82 */ /* 0x000ee20000000800 */
[----:B----4-:R-:W-:Y:S01]  /*1eb0*/  IMAD.HI.U32 R19, R0, R5, RZ ;  /* 0x0000000500137227 */ /* 0x010fe200078e00ff */
[----:B------:R-:W-:-:S03]  /*1ec0*/  ISETP.NE.AND P0, PT, R4, 0x1, PT ;  /* 0x000000010400780c */ /* 0x000fc60003f05270 */
[----:B------:R-:W-:-:S03]  /*1ed0*/  IMAD.HI.U32 R5, R9, R5, RZ ;  /* 0x0000000509057227 */ /* 0x000fc600078e00ff */
[----:B------:R-:W4:Y:S01]  /*1ee0*/  LDC.64 R2, c[0x0][0xb28] ;  /* 0x0002ca00ff027b82 */ /* 0x000f220000000a00 */
[----:B-1----:R-:W-:-:S04]  /*1ef0*/  IMAD.HI.U32 R20, R8, R6, RZ ;  /* 0x0000000608147227 */ /* 0x002fc800078e00ff */
[----:B------:R-:W-:Y:S01]  /*1f00*/  IMAD.HI.U32 R21, R10, R6, RZ ;  /* 0x000000060a157227 */ /* 0x000fe200078e00ff */
[----:B------:R-:W-:Y:S02]  /*1f10*/  SHF.R.U32.HI R20, RZ, R7, R20 ;  /* 0x00000007ff147219 */ /* 0x000fe40000011614 */
[-C--:B--2---:R-:W-:Y:S02]  /*1f20*/  SHF.R.U32.HI R19, RZ, R14.reuse, R19 ;  /* 0x0000000eff137219 */ /* 0x084fe40000011613 */
[----:B------:R-:W-:Y:S02]  /*1f30*/  SHF.R.U32.HI R5, RZ, R14, R5 ;  /* 0x0000000eff057219 */ /* 0x000fe40000011605 */
[----:B------:R-:W-:Y:S02]  /*1f40*/  SEL R19, R0, R19, !P0 ;  /* 0x0000001300137207 */ /* 0x000fe40004000000 */
[----:B------:R-:W-:Y:S02]  /*1f50*/  SHF.R.U32.HI R21, RZ, R7, R21 ;  /* 0x00000007ff157219 */ /* 0x000fe40000011615 */
[----:B---3--:R-:W-:-:S02]  /*1f60*/  ISETP.NE.AND P1, PT, R15, 0x1, PT ;  /* 0x000000010f00780c */ /* 0x008fc40003f25270 */
[----:B------:R-:W-:Y:S02]  /*1f70*/  SEL R5, R9, R5, !P0 ;  /* 0x0000000509057207 */ /* 0x000fe40004000000 */
[----:B------:R-:W-:Y:S02]  /*1f80*/  SEL R20, R8, R20, !P1 ;  /* 0x0000001408147207 */ /* 0x000fe40004800000 */
[----:B------:R-:W-:Y:S01]  /*1f90*/  SEL R21, R10, R21, !P1 ;  /* 0x000000150a157207 */ /* 0x000fe20004800000 */
[----:B----4-:R-:W-:-:S04]  /*1fa0*/  IMAD.HI.U32 R18, R19, R2, RZ ;  /* 0x0000000213127227 */ /* 0x010fc800078e00ff */
        /* <DEDUP_REMOVED lines=10> */
[----:B------:R-:W-:-:S04]  /*2050*/  @!P0 IMAD.HI.U32 R7, R21, R2, RZ ;  /* 0x0000000215078227 */ /* 0x000fc800078e00ff */
[----:B------:R-:W-:Y:S01]  /*2060*/  IMAD.MOV R2, RZ, RZ, -R6 ;  /* 0x000000ffff027224 */ /* 0x000fe200078e0a06 */
[----:B------:R-:W-:Y:S02]  /*2070*/  @!P0 SHF.R.U32.HI R3, RZ, R3, R7 ;  /* 0x00000003ff038219 */ /* 0x000fe40000011607 */
[----:B------:R-:W-:Y:S01]  /*2080*/  IADD3 R7, PT, PT, -R5, RZ, RZ ;  /* 0x000000ff05077210 */ /* 0x000fe20007ffe1ff */
[----:B------:R-:W-:Y:S01]  /*2090*/  IMAD R2, R40, R2, R5 ;  /* 0x0000000228027224 */ /* 0x000fe200078e0205 */
        /* <DEDUP_REMOVED lines=10> */
.L_x_33:
[----:B------:R-:W1:Y:S02]  /*2140*/  LDCU UR8, c[0x0][0xb30] ;  /* 0x00016600ff0877ac */ /* 0x000e640008000800 */
[----:B-1----:R-:W-:-:S09]  /*2150*/  UISETP.NE.AND UP0, UPT, UR8, 0x1, UPT ;  /* 0x000000010800788c */ /* 0x002fd2000bf05270 */
[----:B------:R-:W-:Y:S05]  /*2160*/  BRA.U UP0, `(.L_x_34) ;  /* 0x0000000100407547 */ /* 0x000fea000b800000 */
[----:B------:R-:W1:Y:S08]  /*2170*/  LDC.64 R4, c[0x0][0xb10] ;  /* 0x0002c400ff047b82 */ /* 0x000e700000000a00 */
[----:B------:R-:W2:Y:S08]  /*2180*/  LDC.64 R2, c[0x0][0xb18] ;  /* 0x0002c600ff027b82 */ /* 0x000eb00000000a00 */
[----:B------:R-:W3:Y:S08]  /*2190*/  LDC R6, c[0x0][0xb20] ;  /* 0x0002c800ff067b82 */ /* 0x000ef00000000800 */
[----:B------:R-:W4:Y:S01]  /*21a0*/  LDC R7, c[0x0][0xb0c] ;  /* 0x0002c300ff077b82 */ /* 0x000f220000000800 */
[----:B-1----:R-:W-:-:S05]  /*21b0*/  IMAD.HI.U32 R4, R10, R4, RZ ;  /* 0x000000040a047227 */ /* 0x002fca00078e00ff */
[----:B------:R-:W-:Y:S01]  /*21c0*/  SHF.R.U32.HI R4, RZ, R5, R4 ;  /* 0x00000005ff047219 */ /* 0x000fe20000011604 */
[----:B--2---:R-:W-:Y:S01]  /*21d0*/  IMAD.HI.U32 R3, R9, R3, RZ ;  /* 0x0000000309037227 */ /* 0x004fe200078e00ff */
[----:B------:R-:W-:-:S04]  /*21e0*/  ISETP.NE.AND P0, PT, R2, 0x1, PT ;  /* 0x000000010200780c */ /* 0x000fc80003f05270 */
[----:B---3--:R-:W-:-:S04]  /*21f0*/  SHF.R.U32.HI R3, RZ, R6, R3 ;  /* 0x00000006ff037219 */ /* 0x008fc80000011603 */
[----:B------:R-:W-:Y:S02]  /*2200*/  SEL R3, R9, R3, !P0 ;  /* 0x0000000309037207 */ /* 0x000fe40004000000 */
[----:B----4-:R-:W-:-:S04]  /*2210*/  ISETP.NE.AND P1, PT, R7, 0x1, PT ;  /* 0x000000010700780c */ /* 0x010fc80003f25270 */
[----:B------:R-:W-:-:S05]  /*2220*/  SEL R4, R10, R4, !P1 ;  /* 0x000000040a047207 */ /* 0x000fca0004800000 */
[----:B------:R-:W-:Y:S02]  /*2230*/  IMAD.IADD R5, R3, 0x1, -R4 ;  /* 0x0000000103057824 */ /* 0x000fe400078e0a04 */
[----:B------:R-:W-:Y:S02]  /*2240*/  IMAD.IADD R3, R4, 0x1, -R3 ;  /* 0x0000000104037824 */ /* 0x000fe400078e0a03 */
[----:B------:R-:W-:Y:S02]  /*2250*/  IMAD R10, R5, R7, R10 ;  /* 0x00000007050a7224 */ /* 0x000fe400078e020a */
[----:B------:R-:W-:-:S07]  /*2260*/  IMAD R9, R3, R2, R9 ;  /* 0x0000000203097224 */ /* 0x000fce00078e0209 */
.L_x_34:
[----:B------:R-:W-:Y:S01]  /*2270*/  VIADD R16, R16, 0x1 ;  /* 0x0000000110107836 */ /* 0x000fe20000000000 */
[----:B------:R-:W-:Y:S01]  /*2280*/  PLOP3.LUT P1, PT, PT, PT, PT, 0x80, 0x8 ;  /* 0x000000000008781c */ /* 0x000fe20003f2f070 */
[----:B------:R-:W-:Y:S02]  /*2290*/  IMAD.IADD R15, R10, 0x1, R87 ;  /* 0x000000010a0f7824 */ /* 0x000fe400078e0257 */
[----:B------:R-:W-:Y:S01]  /*22a0*/  IMAD.IADD R14, R9, 0x1, R86 ;  /* 0x00000001090e7824 */ /* 0x000fe200078e0256 */
[----:B------:R-:W-:-:S04]  /*22b0*/  ISETP.NE.AND P0, PT, R16, 0x2, PT ;  /* 0x000000021000780c */ /* 0x000fc80003f05270 */
[----:B------:R-:W-:Y:S02]  /*22c0*/  SEL R2, RZ, 0x1, P0 ;  /* 0x00000001ff027807 */ /* 0x000fe40000000000 */
[----:B------:R-:W-:Y:S02]  /*22d0*/  SEL R16, R16, RZ, P0 ;  /* 0x000000ff10107207 */ /* 0x000fe40000000000 */
[----:B------:R-:W-:Y:S01]  /*22e0*/  LOP3.LUT R13, R13, R2, RZ, 0x3c, !PT ;  /* 0x000000020d0d7212 */ /* 0x000fe200078e3cff */
[----:B------:R-:W-:Y:S06]  /*22f0*/  @P2 BRA `(.L_x_35) ;  /* 0xfffffff000982947 */ /* 0x000fec000383ffff */
[----:B------:R-:W-:Y:S01]  /*2300*/  UIADD3 UR4, UPT, UPT, UR4, 0x30, URZ ;  /* 0x0000003004047890 */ /* 0x000fe2000fffe0ff */
[----:B------:R-:W-:-:S03]  /*2310*/  SHF.L.U32 R2, R17, 0x1f, RZ ;  /* 0x0000001f11027819 */ /* 0x000fc600000006ff */
[----:B------:R-:W-:-:S09]  /*2320*/  ULEA UR5, UR6, UR4, 0x3 ;  /* 0x0000000406057291 */ /* 0x000fd2000f8e18ff */
[----:B------:R-:W1:Y:S02]  /*2330*/  SYNCS.PHASECHK.TRANS64.TRYWAIT P0, [UR5], R2 ;  /* 0x00000002ff0075a7 */ /* 0x000e640008001105 */
[----:B-1----:R-:W-:Y:S05]  /*2340*/  @!P0 BRA `(.L_x_36) ;  /* 0x0000005000c08947 */ /* 0x002fea0003800000 */
.L_x_122:
[----:B------:R-:W-:-:S04]  /*2350*/  UIADD3 UR6, UPT, UPT, UR6, 0x1, URZ ;  /* 0x0000000106067890 */ /* 0x000fc8000fffe0ff */
[----:B------:R-:W-:-:S04]  /*2360*/  UISETP.NE.AND UP0, UPT, UR6, 0x6, UPT ;  /* 0x000000060600788c */ /* 0x000fc8000bf05270 */
[----:B------:R-:W-:Y:S02]  /*2370*/  USEL UR7, URZ, 0x1, UP0 ;  /* 0x00000001ff077887 */ /* 0x000fe40008000000 */
[----:B------:R-:W-:-:S04]  /*2380*/  USEL UR6, UR6, URZ, UP0 ;  /* 0x000000ff06067287 */ /* 0x000fc80008000000 */
[----:B------:R-:W-:Y:S01]  /*2390*/  ULEA UR5, UR6, UR4, 0x3 ;  /* 0x0000000406057291 */ /* 0x000fe2000f8e18ff */
[----:B-1----:R-:W-:-:S04]  /*23a0*/  LOP3.LUT R2, R17, UR7, RZ, 0x3c, !PT ;  /* 0x0000000711027c12 */ /* 0x002fc8000f8e3cff */
[----:B------:R-:W-:-:S04]  /*23b0*/  SHF.L.U32 R3, R2, 0x1f, RZ ;  /* 0x0000001f02037819 */ /* 0x000fc800000006ff */
[----:B------:R-:W1:Y:S02]  /*23c0*/  SYNCS.PHASECHK.TRANS64.TRYWAIT P0, [UR5], R3 ;  /* 0x00000003ff0075a7 */ /* 0x000e640008001105 */
[----:B-1----:R-:W-:Y:S05]  /*23d0*/  @!P0 BRA `(.L_x_37) ;  /* 0x0000005000b48947 */ /* 0x002fea0003800000 */
.L_x_124:
[----:B------:R-:W-:-:S04]  /*23e0*/  UIADD3 UR6, UPT, UPT, UR6, 0x1, URZ ;  /* 0x0000000106067890 */ /* 0x000fc8000fffe0ff */
[----:B------:R-:W-:-:S04]  /*23f0*/  UISETP.NE.AND UP0, UPT, UR6, 0x6, UPT ;  /* 0x000000060600788c */ /* 0x000fc8000bf05270 */
[----:B------:R-:W-:Y:S02]  /*2400*/  USEL UR7, URZ, 0x1, UP0 ;  /* 0x00000001ff077887 */ /* 0x000fe40008000000 */
[----:B------:R-:W-:-:S04]  /*2410*/  USEL UR6, UR6, URZ, UP0 ;  /* 0x000000ff06067287 */ /* 0x000fc80008000000 */
[----:B------:R-:W-:Y:S01]  /*2420*/  ULEA UR5, UR6, UR4, 0x3 ;  /* 0x0000000406057291 */ /* 0x000fe2000f8e18ff */
[----:B------:R-:W-:-:S04]  /*2430*/  LOP3.LUT R2, R2, UR7, RZ, 0x3c, !PT ;  /* 0x0000000702027c12 */ /* 0x000fc8000f8e3cff */
[----:B-1----:R-:W-:-:S04]  /*2440*/  SHF.L.U32 R3, R2, 0x1f, RZ ;  /* 0x0000001f02037819 */ /* 0x002fc800000006ff */
[----:B------:R-:W1:Y:S02]  /*2450*/  SYNCS.PHASECHK.TRANS64.TRYWAIT P0, [UR5], R3 ;  /* 0x00000003ff0075a7 */ /* 0x000e640008001105 */
[----:B-1----:R-:W-:Y:S05]  /*2460*/  @!P0 BRA `(.L_x_38) ;  /* 0x0000005000a88947 */ /* 0x002fea0003800000 */
.L_x_126:
        /* <DEDUP_REMOVED lines=9> */
.L_x_128:
        /* <DEDUP_REMOVED lines=9> */
.L_x_130:
[----:B------:R-:W-:-:S04]  /*2590*/  UIADD3 UR6, UPT, UPT, UR6, 0x1, URZ ;  /* 0x0000000106067890 */ /* 0x000fc8000fffe0ff */
[----:B------:R-:W-:-:S04]  /*25a0*/  UISETP.NE.AND UP0, UPT, UR6, 0x6, UPT ;  /* 0x000000060600788c */ /* 0x000fc8000bf05270 */
[----:B------:R-:W-:Y:S02]  /*25b0*/  USEL UR5, URZ, 0x1, UP0 ;  /* 0x00000001ff057887 */ /* 0x000fe40008000000 */
[----:B------:R-:W-:-:S04]  /*25c0*/  USEL UR6, UR6, URZ, UP0 ;  /* 0x000000ff06067287 */ /* 0x000fc80008000000 */
[----:B------:R-:W-:Y:S01]  /*25d0*/  ULEA UR6, UR6, UR4, 0x3 ;  /* 0x0000000406067291 */ /* 0x000fe2000f8e18ff */
[----:B------:R-:W-:-:S04]  /*25e0*/  LOP3.LUT R2, R2, UR5, RZ, 0x3c, !PT ;  /* 0x0000000502027c12 */ /* 0x000fc8000f8e3cff */
[----:B------:R-:W-:Y:S01]  /*25f0*/  SHF.L.U32 R2, R2, 0x1f, RZ ;  /* 0x0000001f02027819 */ /* 0x000fe200000006ff */
[----:B-1--4-:R-:W-:-:S07]  /*2600*/  IMAD.U32 R0, RZ, RZ, UR6 ;  /* 0x00000006ff007e24 */ /* 0x012fce000f8e00ff */
.L_x_41:
[----:B-1----:R1:W2:Y:S02]  /*2610*/  SYNCS.PHASECHK.TRANS64.TRYWAIT P0, [R0+URZ], R2 ;  /* 0x00000002000075a7 */ /* 0x0022a400080011ff */
[----:B--2---:R-:W-:Y:S05]  /*2620*/  @!P0 NANOSLEEP.SYNCS 0x989680 ;  /* 0x009896800000895d */ /* 0x004fea0003900000 */
[----:B------:R-:W2:Y:S02]  /*2630*/  @!P0 SYNCS.PHASECHK.TRANS64 P0, [R0+URZ], R2 ;  /* 0x00000002000085a7 */ /* 0x000ea400080010ff */
[----:B--2---:R-:W-:Y:S05]  /*2640*/  @P0 EXIT ;  /* 0x000000000000094d */ /* 0x004fea0003800000 */
[----:B------:R-:W-:Y:S05]  /*2650*/  BRA `(.L_x_41) ;  /* 0xfffffffc00ec7947 */ /* 0x000fea000383ffff */
.L_x_17:
[----:B------:R-:W-:-:S04]  /*2660*/  UISETP.NE.AND UP1, UPT, UR37, URZ, UPT ;  /* 0x000000ff2500728c */ /* 0x000fc8000bf25270 */
[----:B------:R-:W-:-:S09]  /*2670*/  UISETP.NE.OR UP1, UPT, UR8, 0x1, UP1 ;  /* 0x000000010800788c */ /* 0x000fd20008f25670 */
[----:B------:R-:W-:Y:S05]  /*2680*/  BRA.U UP1, `(.L_x_42) ;  /* 0x0000000501487547 */ /* 0x000fea000b800000 */
[----:B------:R-:W-:Y:S01]  /*2690*/  ISETP.NE.AND P2, PT, R2, RZ, PT ;  /* 0x000000ff0200720c */ /* 0x000fe20003f45270 */
[----:B------:R-:W-:Y:S01]  /*26a0*/  IMAD.MOV.U32 R12, RZ, RZ, 0x1 ;  /* 0x00000001ff0c7424 */ /* 0x000fe200078e00ff */
[----:B------:R-:W-:Y:S02]  /*26b0*/  CS2R R10, SRZ ;  /* 0x00000000000a7805 */ /* 0x000fe4000001ff00 */
[----:B------:R-:W-:Y:S01]  /*26c0*/  CS2R R8, SRZ ;  /* 0x0000000000087805 */ /* 0x000fe2000001ff00 */
[----:B------:R-:W-:Y:S01]  /*26d0*/  UMOV UR4, 0x400 ;  /* 0x0000040000047882 */ /* 0x000fe20000000000 */
[----:B------:R-:W-:Y:S01]  /*26e0*/  UMOV UR6, URZ ;  /* 0x000000ff00067c82 */ /* 0x000fe20008000000 */
[----:B------:R-:W-:-:S12]  /*26f0*/  ULEA UR37, UR37, UR4, 0x18 ;  /* 0x0000000425257291 */ /* 0x000fd8000f8ec0ff */
.L_x_46:
[----:B------:R-:W-:Y:S02]  /*2700*/  LEA R0, R8, UR37, 0x3 ;  /* 0x0000002508007c11 */ /* 0x000fe4000f8e18ff */
[----:B------:R-:W-:-:S03]  /*2710*/  SHF.L.U32 R4, R9, 0x1f, RZ ;  /* 0x0000001f09047819 */ /* 0x000fc600000006ff */
[----:B------:R-:W-:Y:S01]  /*2720*/  VIADD R5, R0, 0x110 ;  /* 0x0000011000057836 */ /* 0x000fe20000000000 */
[----:B------:R-:W1:Y:S02]  /*2730*/  SYNCS.PHASECHK.TRANS64.TRYWAIT P0, [R0+URZ+0x100], R4 ;  /* 0x00010004000075a7 */ /* 0x000e6400080011ff */
[----:B-1----:R-:W-:Y:S05]  /*2740*/  @!P0 BRA `(.L_x_43) ;  /* 0x0000005000388947 */ /* 0x002fea0003800000 */
.L_x_131:
[----:B------:R-:W-:Y:S01]  /*2750*/  ULEA UR5, UR6, UR37, 0x3 ;  /* 0x0000002506057291 */ /* 0x000fe2000f8e18ff */
[----:B-1----:R-:W-:Y:S01]  /*2760*/  PRMT R0, RZ, 0x654, R5 ;  /* 0x00000654ff007816 */ /* 0x002fe20000000005 */
[----:B------:R-:W-:Y:S01]  /*2770*/  @!P2 IMAD.MOV.U32 R4, RZ, RZ, 0x10 ;  /* 0x00000010ff04a424 */ /* 0x000fe200078e00ff */
[----:B------:R-:W-:Y:S01]  /*2780*/  SHF.L.U32 R5, R12, 0x1f, RZ ;  /* 0x0000001f0c057819 */ /* 0x000fe200000006ff */
[----:B------:R-:W-:Y:S01]  /*2790*/  UIADD3 UR4, UPT, UPT, UR5, 0xa0, URZ ;  /* 0x000000a005047890 */ /* 0x000fe2000fffe0ff */
[----:B------:R1:W-:Y:S05]  /*27a0*/  SYNCS.ARRIVE.TRANS64.RED.A1T0 RZ, [R0+URZ], RZ ;  /* 0x000000ff00ff79a7 */ /* 0x0003ea00081004ff */
[----:B------:R-:W-:Y:S01]  /*27b0*/  IMAD.U32 R6, RZ, RZ, UR4 ;  /* 0x00000004ff067e24 */ /* 0x000fe2000f8e00ff */
[----:B------:R-:W2:Y:S04]  /*27c0*/  SYNCS.PHASECHK.TRANS64.TRYWAIT P0, [UR5+0xb0], R5 ;  /* 0x0000b005ff0075a7 */ /* 0x000ea80008001105 */
[----:B------:R-:W-:Y:S01]  /*27d0*/  PRMT R6, R2, 0x654, R6 ;  /* 0x0000065402067816 */ /* 0x000fe20000000006 */
[----:B-12---:R-:W-:Y:S06]  /*27e0*/  @!P0 BRA `(.L_x_44) ;  /* 0x0000005000248947 */ /* 0x006fec0003800000 */
.L_x_133:
[----:B------:R-:W-:Y:S01]  /*27f0*/  ULEA UR4, UR6, UR37, 0x4 ;  /* 0x0000002506047291 */ /* 0x000fe2000f8e20ff */
[----:B------:R-:W-:Y:S01]  /*2800*/  SEL R3, R6, R3, !P2 ;  /* 0x0000000306037207 */ /* 0x000fe20005000000 */
[----:B------:R-:W-:Y:S01]  /*2810*/  UIADD3 UR5, UPT, UPT, UR5, 0xa0, URZ ;  /* 0x000000a005057890 */ /* 0x000fe2000fffe0ff */
[----:B-1----:R-:W-:Y:S01]  /*2820*/  LEA R0, R11, UR37, 0x3 ;  /* 0x000000250b007c11 */ /* 0x002fe2000f8e18ff */
[----:B------:R-:W-:Y:S01]  /*2830*/  UIADD3 UR4, UPT, UPT, UR4, 0x130, URZ ;  /* 0x0000013004047890 */ /* 0x000fe2000fffe0ff */
[----:B------:R1:W-:Y:S01]  /*2840*/  @!P2 SYNCS.ARRIVE.TRANS64.RED RZ, [R3+URZ], R4 ;  /* 0x0000000403ffa9a7 */ /* 0x0003e200080004ff */
[----:B------:R-:W-:Y:S01]  /*2850*/  UIADD3 UR6, UPT, UPT, UR6, 0x1, URZ ;  /* 0x0000000106067890 */ /* 0x000fe2000fffe0ff */
[----:B------:R-:W-:-:S03]  /*2860*/  VIADD R8, R8, 0x1 ;  /* 0x0000000108087836 */ /* 0x000fc60000000000 */
[----:B------:R-:W-:Y:S02]  /*2870*/  UISETP.NE.AND UP0, UPT, UR6, 0x2, UPT ;  /* 0x000000020600788c */ /* 0x000fe4000bf05270 */
[----:B------:R-:W-:Y:S01]  /*2880*/  ISETP.NE.AND P0, PT, R8, 0x2, PT ;  /* 0x000000020800780c */ /* 0x000fe20003f05270 */
[----:B------:R-:W-:Y:S06]  /*2890*/  UGETNEXTWORKID.BROADCAST [UR4], [UR5] ;  /* 0x00000000040073ca */ /* 0x000fec0008000100 */
[----:B------:R-:W-:Y:S02]  /*28a0*/  USEL UR4, URZ, 0x1, UP0 ;  /* 0x00000001ff047887 */ /* 0x000fe40008000000 */
[----:B------:R-:W-:-:S04]  /*28b0*/  USEL UR6, UR6, URZ, UP0 ;  /* 0x000000ff06067287 */ /* 0x000fc80008000000 */
[----:B------:R-:W-:Y:S02]  /*28c0*/  LOP3.LUT R12, R12, UR4, RZ, 0x3c, !PT ;  /* 0x000000040c0c7c12 */ /* 0x000fe4000f8e3cff */
[----:B-1----:R-:W-:-:S04]  /*28d0*/  SHF.L.U32 R4, R10, 0x1f, RZ ;  /* 0x0000001f0a047819 */ /* 0x002fc800000006ff */
[----:B------:R-:W1:Y:S02]  /*28e0*/  SYNCS.PHASECHK.TRANS64.TRYWAIT P1, [R0+URZ+0xa0], R4 ;  /* 0x0000a004000075a7 */ /* 0x000e6400080211ff */
[----:B-1----:R-:W-:Y:S05]  /*28f0*/  @!P1 BRA `(.L_x_45) ;  /* 0x0000004c00f89947 */ /* 0x002fea0003800000 */
.L_x_134:
[C---:B-1----:R-:W-:Y:S01]  /*2900*/  LEA R4, R11.reuse, UR37, 0x4 ;  /* 0x000000250b047c11 */ /* 0x042fe2000f8e20ff */
[----:B------:R-:W-:Y:S01]  /*2910*/  VIADD R0, R0, 0xb0 ;  /* 0x000000b000007836 */ /* 0x000fe20000000000 */
[----:B------:R-:W-:Y:S01]  /*2920*/  SEL R8, R8, RZ, P0 ;  /* 0x000000ff08087207 */ /* 0x000fe20000000000 */
[----:B------:R-:W-:-:S03]  /*2930*/  VIADD R11, R11, 0x1 ;  /* 0x000000010b0b7836 */ /* 0x000fc60000000000 */
[----:B------:R-:W1:Y:S01]  /*2940*/  LDS.128 R4, [R4+0x130] ;  /* 0x0001300004047984 */ /* 0x000e620000000c00 */
[----:B------:R-:W-:Y:S02]  /*2950*/  PRMT R0, RZ, 0x654, R0 ;  /* 0x00000654ff007816 */ /* 0x000fe40000000000 */
[C---:B------:R-:W-:Y:S01]  /*2960*/  ISETP.NE.AND P1, PT, R11.reuse, 0x2, PT ;  /* 0x000000020b00780c */ /* 0x040fe20003f25270 */
[----:B------:R-:W-:Y:S01]  /*2970*/  @!PT LDS RZ, [RZ] ;  /* 0x00000000fffff984 */ /* 0x000fe20000000800 */
[----:B------:R-:W-:Y:S01]  /*2980*/  @!PT LDS RZ, [RZ] ;  /* 0x00000000fffff984 */ /* 0x000fe20000000800 */
[----:B------:R-:W-:Y:S01]  /*2990*/  @!PT LDS RZ, [RZ] ;  /* 0x00000000fffff984 */ /* 0x000fe20000000800 */
[----:B------:R-:W-:Y:S01]  /*29a0*/  @!PT LDS RZ, [RZ] ;  /* 0x00000000fffff984 */ /* 0x000fe20000000800 */
[----:B------:R2:W-:Y:S06]  /*29b0*/  MEMBAR.ALL.CTA ;  /* 0x0000000000007992 */ /* 0x0005ec0000008000 */
[----:B--2---:R-:W2:Y:S01]  /*29c0*/  FENCE.VIEW.ASYNC.S ;  /* 0x00000000000073c6 */ /* 0x004ea20000000000 */
[----:B------:R-:W-:Y:S01]  /*29d0*/  SEL R11, R11, RZ, P1 ;  /* 0x000000ff0b0b7207 */ /* 0x000fe20000800000 */
[----:B--2---:R2:W-:Y:S01]  /*29e0*/  SYNCS.ARRIVE.TRANS64.RED.A1T0 RZ, [R0+URZ], RZ ;  /* 0x000000ff00ff79a7 */ /* 0x0045e200081004ff */
[----:B-1----:R-:W-:-:S02]  /*29f0*/  LOP3.LUT P3, RZ, R6, 0x1, RZ, 0xc0, !PT ;  /* 0x0000000106ff7812 */ /* 0x002fc4000786c0ff */
[----:B------:R-:W-:-:S04]  /*2a00*/  SEL R4, RZ, 0x1, P1 ;  /* 0x00000001ff047807 */ /* 0x000fc80000800000 */
[----:B------:R-:W-:Y:S02]  /*2a10*/  LOP3.LUT R10, R10, R4, RZ, 0x3c, !PT ;  /* 0x000000040a0a7212 */ /* 0x000fe400078e3cff */
[----:B--2---:R-:W-:-:S04]  /*2a20*/  SEL R0, RZ, 0x1, P0 ;  /* 0x00000001ff007807 */ /* 0x004fc80000000000 */
[----:B------:R-:W-:Y:S01]  /*2a30*/  LOP3.LUT R9, R9, R0, RZ, 0x3c, !PT ;  /* 0x0000000009097212 */ /* 0x000fe200078e3cff */
[----:B------:R-:W-:Y:S06]  /*2a40*/  @P3 BRA `(.L_x_46) ;  /* 0xfffffffc002c3947 */ /* 0x000fec000383ffff */
[----:B------:R-:W-:Y:S01]  /*2a50*/  ULEA UR5, UR6, UR37, 0x3 ;  /* 0x0000002506057291 */ /* 0x000fe2000f8e18ff */
[----:B------:R-:W-:-:S08]  /*2a60*/  SHF.L.U32 R2, R12, 0x1f, RZ ;  /* 0x0000001f0c027819 */ /* 0x000fd000000006ff */
[----:B------:R-:W1:Y:S02]  /*2a70*/  SYNCS.PHASECHK.TRANS64 P0, [UR5+0xb0], R2 ;  /* 0x0000b002ff0075a7 */ /* 0x000e640008001005 */
[----:B-1----:R-:W-:Y:S05]  /*2a80*/  @P0 BRA `(.L_x_47) ;  /* 0x0000000000080947 */ /* 0x002fea0003800000 */
[----:B------:R-:W1:Y:S02]  /*2a90*/  SYNCS.PHASECHK.TRANS64.TRYWAIT P0, [UR5+0xb0], R2 ;  /* 0x0000b002ff0075a7 */ /* 0x000e640008001105 */
[----:B-1----:R-:W-:Y:S05]  /*2aa0*/  @!P0 BRA `(.L_x_48) ;  /* 0x0000004c00a08947 */ /* 0x002fea0003800000 */
.L_x_47:
[----:B------:R-:W-:-:S04]  /*2ab0*/  UIADD3 UR4, UPT, UPT, UR6, 0x1, URZ ;  /* 0x0000000106047890 */ /* 0x000fc8000fffe0ff */
[----:B------:R-:W-:-:S04]  /*2ac0*/  UISETP.NE.AND UP0, UPT, UR4, 0x2, UPT ;  /* 0x000000020400788c */ /* 0x000fc8000bf05270 */
[----:B------:R-:W-:Y:S02]  /*2ad0*/  USEL UR7, URZ, 0x1, UP0 ;  /* 0x00000001ff077887 */ /* 0x000fe40008000000 */
[----:B------:R-:W-:-:S04]  /*2ae0*/  USEL UR4, UR4, URZ, UP0 ;  /* 0x000000ff04047287 */ /* 0x000fc80008000000 */
[----:B------:R-:W-:Y:S01]  /*2af0*/  ULEA UR4, UR4, UR37, 0x3 ;  /* 0x0000002504047291 */ /* 0x000fe2000f8e18ff */
[----:B-1----:R-:W-:-:S04]  /*2b00*/  LOP3.LUT R2, R12, UR7, RZ, 0x3c, !PT ;  /* 0x000000070c027c12 */ /* 0x002fc8000f8e3cff */
[----:B------:R-:W-:-:S04]  /*2b10*/  SHF.L.U32 R0, R2, 0x1f, RZ ;  /* 0x0000001f02007819 */ /* 0x000fc800000006ff */
[----:B------:R-:W1:Y:S02]  /*2b20*/  SYNCS.PHASECHK.TRANS64 P0, [UR4+0xb0], R0 ;  /* 0x0000b000ff0075a7 */ /* 0x000e640008001004 */
[----:B-1----:R-:W-:Y:S05]  /*2b30*/  @P0 EXIT ;  /* 0x000000000000094d */ /* 0x002fea0003800000 */
[----:B------:R-:W-:Y:S02]  /*2b40*/  SHF.L.U32 R2, R2, 0x1f, RZ ;  /* 0x0000001f02027819 */ /* 0x000fe400000006ff */
[----:B------:R-:W-:-:S07]  /*2b50*/  MOV R0, UR4 ;  /* 0x0000000400007c02 */ /* 0x000fce0008000f00 */
.L_x_49:
[----:B-1----:R1:W2:Y:S02]  /*2b60*/  SYNCS.PHASECHK.TRANS64.TRYWAIT P0, [R0+URZ+0xb0], R2 ;  /* 0x0000b002000075a7 */ /* 0x0022a400080011ff */
[----:B--2---:R-:W-:Y:S05]  /*2b70*/  @!P0 NANOSLEEP.SYNCS 0x989680 ;  /* 0x009896800000895d */ /* 0x004fea0003900000 */
[----:B------:R-:W2:Y:S02]  /*2b80*/  @!P0 SYNCS.PHASECHK.TRANS64 P0, [R0+URZ+0xb0], R2 ;  /* 0x0000b002000085a7 */ /* 0x000ea400080010ff */
[----:B--2---:R-:W-:Y:S05]  /*2b90*/  @P0 EXIT ;  /* 0x000000000000094d */ /* 0x004fea0003800000 */
[----:B------:R-:W-:Y:S05]  /*2ba0*/  BRA `(.L_x_49) ;  /* 0xfffffffc00ec7947 */ /* 0x000fea000383ffff */
.L_x_42:
[----:B------:R-:W-:-:S09]  /*2bb0*/  UISETP.NE.AND UP1, UPT, UR8, URZ, UPT ;  /* 0x000000ff0800728c */ /* 0x000fd2000bf25270 */
[----:B------:R-:W-:Y:S05]  /*2bc0*/  BRA.U UP1, `(.L_x_50) ;  /* 0x0000000d017c7547 */ /* 0x000fea000b800000 */
[----:B------:R-:W-:Y:S01]  /*2bd0*/  UMOV UR4, 0x40 ;  /* 0x0000004000047882 */ /* 0x000fe20000000000 */
[----:B------:R-:W-:Y:S01]  /*2be0*/  NOP ;  /* 0x0000000000007918 */ /* 0x000fe20000000000 */
[----:B------:R-:W-:Y:S01]  /*2bf0*/  ULEA UR4, UR37, UR4, 0x18 ;  /* 0x0000000425047291 */ /* 0x000fe2000f8ec0ff */
[----:B------:R-:W-:Y:S02]  /*2c00*/  UMOV UR5, 0x400 ;  /* 0x0000040000057882 */ /* 0x000fe40000000000 */
[----:B------:R-:W-:-:S06]  /*2c10*/  ULEA UR37, UR37, UR5, 0x18 ;  /* 0x0000000525257291 */ /* 0x000fcc000f8ec0ff */
[----:B------:R-:W1:Y:S02]  /*2c20*/  LDS.U8 R0, [UR4+0x1c] ;  /* 0x00001c04ff007984 */ /* 0x000e640008000000 */
[----:B-1----:R-:W-:-:S13]  /*2c30*/  ISETP.NE.AND P0, PT, R0, RZ, PT ;  /* 0x000000ff0000720c */ /* 0x002fda0003f05270 */
[----:B------:R-:W-:Y:S05]  /*2c40*/  @P0 BRA `(.L_x_51) ;  /* 0x0000000000580947 */ /* 0x000fea0003800000 */
[----:B------:R-:W-:-:S13]  /*2c50*/  ELECT P0, URZ, PT ;  /* 0x0000000000ff782f */ /* 0x000fda0003800000 */
[----:B------:R-:W-:Y:S05]  /*2c60*/  @!P0 BRA `(.L_x_52) ;  /* 0x0000000000608947 */ /* 0x000fea0003800000 */
[----:B------:R-:W-:Y:S01]  /*2c70*/  UMOV UR5, 0x10 ;  /* 0x0000001000057882 */ /* 0x000fe20000000000 */
[----:B------:R-:W-:Y:S01]  /*2c80*/  HFMA2 R0, -RZ, RZ, 0, 5.9604644775390625e-08 ;  /* 0x00000001ff007431 */ /* 0x000fe200000001ff */
[----:B------:R-:W-:-:S03]  /*2c90*/  MOV R2, 0xffff ;  /* 0x0000ffff00027802 */ /* 0x000fc60000000f00 */
[----:B------:R-:W-:Y:S04]  /*2ca0*/  DEPBAR.LE SB1, 0x36 ;  /* 0x00009d800000791a */ /* 0x000fe80000000000 */
[----:B------:R-:W1:Y:S02]  /*2cb0*/  UTCATOMSWS.FIND_AND_SET.ALIGN UP0, UR5, UR5 ;  /* 0x00000005000575e3 */ /* 0x000e640008000800 */
[----:B-1----:R-:W-:Y:S01]  /*2cc0*/  MOV R3, UR5 ;  /* 0x0000000500037c02 */ /* 0x002fe20008000f00 */
[----:B------:R-:W-:Y:S06]  /*2cd0*/  BRA.U UP0, `(.L_x_53) ;  /* 0x0000000100187547 */ /* 0x000fec000b800000 */
.L_x_54:
[----:B------:R-:W-:Y:S05]  /*2ce0*/  NANOSLEEP 0x64 ;  /* 0x000000640000795d */ /* 0x000fea0003800000 */
[----:B------:R-:W-:-:S05]  /*2cf0*/  UMOV UR5, 0x10 ;  /* 0x0000001000057882 */ /* 0x000fca0000000000 */
[----:B------:R-:W-:Y:S04]  /*2d00*/  DEPBAR.LE SB1, 0x36 ;  /* 0x00009d800000791a */ /* 0x000fe80000000000 */
[----:B------:R-:W1:Y:S02]  /*2d10*/  UTCATOMSWS.FIND_AND_SET.ALIGN UP0, UR5, UR5 ;  /* 0x00000005000575e3 */ /* 0x000e640008000800 */
[----:B-1----:R-:W-:Y:S01]  /*2d20*/  MOV R3, UR5 ;  /* 0x0000000500037c02 */ /* 0x002fe20008000f00 */
[----:B------:R-:W-:Y:S05]  /*2d30*/  BRA.U !UP0, `(.L_x_54) ;  /* 0xfffffffd08e87547 */ /* 0x000fea000b83ffff */
.L_x_53:
[-C--:B------:R-:W-:Y:S02]  /*2d40*/  SHF.L.U32 R2, R2, R3.reuse, RZ ;  /* 0x0000000302027219 */ /* 0x080fe400000006ff */
[----:B------:R-:W-:Y:S01]  /*2d50*/  SHF.L.U32 R0, R0, R3, RZ ;  /* 0x0000000300007219 */ /* 0x000fe200000006ff */
[----:B------:R-:W-:Y:S02]  /*2d60*/  IMAD.SHL.U32 R3, R3, 0x20, RZ ;  /* 0x0000002003037824 */ /* 0x000fe400078e00ff */
[----:B------:R1:W-:Y:S04]  /*2d70*/  ATOMS.OR RZ, [UR4+0x14], R2 ;  /* 0x00001402ffff798c */ /* 0x0003e8000b000004 */
[----:B------:R1:W-:Y:S04]  /*2d80*/  ATOMS.OR RZ, [UR4+0x18], R0 ;  /* 0x00001800ffff798c */ /* 0x0003e8000b000004 */
[----:B------:R1:W-:Y:S01]  /*2d90*/  STS [UR37+0x150], R3 ;  /* 0x00015003ff007988 */ /* 0x0003e20008000825 */
[----:B------:R-:W-:Y:S05]  /*2da0*/  BRA `(.L_x_52) ;  /* 0x0000000000107947 */ /* 0x000fea0003800000 */
.L_x_51:
[----:B------:R-:W-:Y:S02]  /*2db0*/  MOV R0, 0xffffffff ;  /* 0xffffffff00007802 */ /* 0x000fe40000000f00 */
[----:B------:R-:W-:-:S03]  /*2dc0*/  MOV R2, 0x2df0 ;  /* 0x00002df000027802 */ /* 0x000fc60000000f00 */
[----:B------:R1:W-:Y:S04]  /*2dd0*/  STS [UR37+0x150], R0 ;  /* 0x00015000ff007988 */ /* 0x0003e80008000825 */
[----:B-1-3-5:R-:W-:Y:S05]  /*2de0*/  CALL.REL.NOINC `($__internal_1_$__cuda_sm10x_tcgen05_guardrail_trap_phase_invalid_during_alloc) ;  /* 0x0000005000747944 */ /* 0x02afea0003c00000 */
.L_x_52:
[----:B------:R-:W-:Y:S05]  /*2df0*/  WARPSYNC.ALL ;  /* 0x0000000000007948 */ /* 0x000fea0003800000 */
[----:B------:R-:W2:Y:S01]  /*2e00*/  S2UR UR6, SR_CgaCtaId ;  /* 0x00000000000679c3 */ /* 0x000ea20000008800 */
[----:B------:R-:W-:Y:S01]  /*2e10*/  UMOV UR4, 0x400 ;  /* 0x0000040000047882 */ /* 0x000fe20000000000 */
[----:B------:R-:W-:-:S06]  /*2e20*/  NOP ;  /* 0x0000000000007918 */ /* 0x000fcc0000000000 */
[----:B------:R-:W-:Y:S06]  /*2e30*/  BAR.ARV 0x6, 0xa0 ;  /* 0x0182800000007b1d */ /* 0x000fec0000002000 */
[----:B------:R-:W4:Y:S01]  /*2e40*/  LDCU UR7, c[0x0][0x38c] ;  /* 0x00007180ff0777ac */ /* 0x000f220008000800 */
[----:B------:R-:W-:Y:S01]  /*2e50*/  IMAD.MOV.U32 R11, RZ, RZ, 0x1 ;  /* 0x00000001ff0b7424 */ /* 0x000fe200078e00ff */
[----:B------:R-:W-:Y:S01]  /*2e60*/  CS2R R8, SRZ ;  /* 0x0000000000087805 */ /* 0x000fe2000001ff00 */
[----:B------:R-:W-:Y:S01]  /*2e70*/  IMAD.MOV.U32 R10, RZ, RZ, RZ ;  /* 0x000000ffff0a7224 */ /* 0x000fe200078e00ff */
[----:B------:R-:W-:Y:S01]  /*2e80*/  UMOV UR18, URZ ;  /* 0x000000ff00127c82 */ /* 0x000fe20008000000 */
[----:B------:R-:W-:Y:S01]  /*2e90*/  UMOV UR17, URZ ;  /* 0x000000ff00117c82 */ /* 0x000fe20008000000 */
[----:B------:R-:W-:Y:S01]  /*2ea0*/  UMOV UR22, 0x0 ;  /* 0x0000000000167882 */ /* 0x000fe20000000000 */
[----:B------:R-:W-:Y:S01]  /*2eb0*/  UMOV UR23, 0x8100490 ;  /* 0x0810049000177882 */ /* 0x000fe20000000000 */
[----:B------:R-:W-:Y:S01]  /*2ec0*/  UMOV UR20, 0x0 ;  /* 0x0000000000147882 */ /* 0x000fe20000000000 */
[----:B------:R-:W-:Y:S01]  /*2ed0*/  UMOV UR21, 0x8100490 ;  /* 0x0810049000157882 */ /* 0x000fe20000000000 */
[----:B--2---:R-:W-:Y:S01]  /*2ee0*/  ULEA UR6, UR6, UR4, 0x18 ;  /* 0x0000000406067291 */ /* 0x004fe2000f8ec0ff */
[----:B------:R-:W2:Y:S03]  /*2ef0*/  LDCU UR4, c[0x0][0x38c] ;  /* 0x00007180ff0477ac */ /* 0x000ea60008000800 */
[----:B------:R-:W-:-:S02]  /*2f00*/  UIADD3 UR11, UPT, UPT, UR6, 0x6400, URZ ;  /* 0x00006400060b7890 */ /* 0x000fc4000fffe0ff */
[----:B----4-:R-:W-:-:S03]  /*2f10*/  UIADD3 UR7, UPT, UPT, UR7, 0x1f, URZ ;  /* 0x0000001f07077890 */ /* 0x010fc6000fffe0ff */
[----:B-1----:R-:W1:Y:S01]  /*2f20*/  LDS R0, [UR6+0x150] ;  /* 0x00015006ff007984 */ /* 0x002e620008000800 */
[----:B------:R-:W-:Y:S02]  /*2f30*/  UIADD3 UR12, UPT, UPT, UR6, 0x12400, URZ ;  /* 0x00012400060c7890 */ /* 0x000fe4000fffe0ff */
[----:B------:R-:W-:Y:S02]  /*2f40*/  USHF.R.S32.HI UR5, URZ, 0x1f, UR7 ;  /* 0x0000001fff057899 */ /* 0x000fe40008011407 */
[----:B------:R-:W-:Y:S02]  /*2f50*/  USHF.R.U32.HI UR11, URZ, 0x4, UR11 ;  /* 0x00000004ff0b7899 */ /* 0x000fe4000801160b */
[----:B------:R-:W-:Y:S02]  /*2f60*/  ULEA.HI UR5, UR5, UR7, URZ, 0x5 ;  /* 0x0000000705057291 */ /* 0x000fe4000f8f28ff */
[----:B------:R-:W-:Y:S02]  /*2f70*/  USHF.R.U32.HI UR12, URZ, 0x4, UR12 ;  /* 0x00000004ff0c7899 */ /* 0x000fe4000801160c */
[----:B------:R-:W-:-:S02]  /*2f80*/  USHF.R.S32.HI UR5, URZ, 0x5, UR5 ;  /* 0x00000005ff057899 */ /* 0x000fc40008011405 */
[----:B------:R-:W-:Y:S02]  /*2f90*/  ULOP3.LUT UR11, UR11, 0x3fff, URZ, 0xc0, !UPT ;  /* 0x00003fff0b0b7892 */ /* 0x000fe4000f8ec0ff */
[----:B------:R-:W-:Y:S02]  /*2fa0*/  UISETP.LT.AND UP0, UPT, UR5, 0x1, UPT ;  /* 0x000000010500788c */ /* 0x000fe4000bf01270 */
[----:B------:R-:W-:Y:S02]  /*2fb0*/  ULOP3.LUT UR12, UR12, 0x3fff, URZ, 0xc0, !UPT ;  /* 0x00003fff0c0c7892 */ /* 0x000fe4000f8ec0ff */
[----:B------:R-:W-:Y:S02]  /*2fc0*/  USEL UR10, UR5, 0x1, !UP0 ;  /* 0x00000001050a7887 */ /* 0x000fe4000c000000 */
[----:B------:R-:W-:Y:S02]  /*2fd0*/  ULOP3.LUT UR11, UR11, 0x10000, URZ, 0xfc, !UPT ;  /* 0x000100000b0b7892 */ /* 0x000fe4000f8efcff */
[----:B------:R-:W-:-:S02]  /*2fe0*/  ULOP3.LUT UR12, UR12, 0x10000, URZ, 0xfc, !UPT ;  /* 0x000100000c0c7892 */ /* 0x000fc4000f8efcff */
[----:B------:R-:W-:Y:S02]  /*2ff0*/  UIADD3 UR10, UPT, UPT, -UR10, URZ, URZ ;  /* 0x000000ff0a0a7290 */ /* 0x000fe4000fffe1ff */
[----:B--2---:R-:W-:Y:S01]  /*3000*/  UISETP.GE.AND UP3, UPT, UR4, 0x1, UPT ;  /* 0x000000010400788c */ /* 0x004fe2000bf66270 */
[----:B-1----:R-:W-:-:S15]  /*3010*/  R2UR UR19, R0 ;  /* 0x00000000001372ca */ /* 0x002fde00000e0000 */
.L_x_61:
[----:B------:R-:W-:Y:S02]  /*3020*/  LEA R0, R10, UR6, 0x3 ;  /* 0x000000060a007c11 */ /* 0x000fe4000f8e18ff */
[----:B------:R-:W-:Y:S02]  /*3030*/  SHF.L.U32 R2, R9, 0x1f, RZ ;  /* 0x0000001f09027819 */ /* 0x000fe400000006ff */
[----:B------:R-:W-:Y:S01]  /*3040*/  PLOP3.LUT P0, PT, PT, PT, UP3, 0x80, 0x8 ;  /* 0x000000000008781c */ /* 0x000fe20003f0f038 */
[----:B------:R-:W-:Y:S01]  /*3050*/  VIADD R3, R0, 0xb0 ;  /* 0x000000b000037836 */ /* 0x000fe20000000000 */
[----:B-1----:R-:W1:Y:S02]  /*3060*/  SYNCS.PHASECHK.TRANS64.TRYWAIT P1, [R0+URZ+0xa0], R2 ;  /* 0x0000a002000075a7 */ /* 0x002e6400080211ff */
[----:B-1--4-:R-:W-:Y:S09]  /*3070*/  @!P1 BRA `(.L_x_55) ;  /* 0x0000004800449947 */ /* 0x012ff20003800000 */
.L_x_136:
[----:B------:R-:W-:Y:S01]  /*3080*/  LEA R4, R10, UR6, 0x4 ;  /* 0x000000060a047c11 */ /* 0x000fe2000f8e20ff */
[----:B------:R-:W-:Y:S01]  /*3090*/  @UP3 ULEA UR4, UR17, UR6, 0x3 ;  /* 0x0000000611043291 */ /* 0x000fe2000f8e18ff */
[----:B------:R-:W-:Y:S01]  /*30a0*/  PLOP3.LUT P2, PT, PT, PT, PT, 0x80, 0x8 ;  /* 0x000000000008781c */ /* 0x000fe20003f4f070 */
[----:B------:R-:W-:Y:S01]  /*30b0*/  ULEA UR8, UR18, UR6, 0x3 ;  /* 0x0000000612087291 */ /* 0x000fe2000f8e18ff */
[----:B------:R-:W-:Y:S01]  /*30c0*/  PRMT R3, RZ, 0x654, R3 ;  /* 0x00000654ff037816 */ /* 0x000fe20000000003 */
[----:B------:R-:W-:Y:S01]  /*30d0*/  ULEA UR9, UR18, UR19, 0x6 ;  /* 0x0000001312097291 */ /* 0x000fe2000f8e30ff */
[----:B------:R-:W2:Y:S01]  /*30e0*/  LDS.128 R4, [R4+0x130] ;  /* 0x0001300004047984 */ /* 0x000ea20000000c00 */
[----:B-1----:R-:W-:Y:S02]  /*30f0*/  @P0 SHF.L.U32 R2, R8, 0x1f, RZ ;  /* 0x0000001f08020819 */ /* 0x002fe400000006ff */
[----:B------:R-:W-:Y:S01]  /*3100*/  SHF.L.U32 R0, R11, 0x1f, RZ ;  /* 0x0000001f0b007819 */ /* 0x000fe200000006ff */
[----:B------:R-:W-:Y:S01]  /*3110*/  @!PT LDS RZ, [RZ] ;  /* 0x00000000fffff984 */ /* 0x000fe20000000800 */
[----:B------:R-:W-:Y:S01]  /*3120*/  @!PT LDS RZ, [RZ] ;  /* 0x00000000fffff984 */ /* 0x000fe20000000800 */
[----:B------:R-:W-:Y:S01]  /*3130*/  @!PT LDS RZ, [RZ] ;  /* 0x00000000fffff984 */ /* 0x000fe20000000800 */
[----:B------:R-:W-:Y:S01]  /*3140*/  @!PT LDS RZ, [RZ] ;  /* 0x00000000fffff984 */ /* 0x000fe20000000800 */
[----:B------:R1:W-:Y:S06]  /*3150*/  MEMBAR.ALL.CTA ;  /* 0x0000000000007992 */ /* 0x0003ec0000008000 */
[----:B-1----:R-:W1:Y:S02]  /*3160*/  FENCE.VIEW.ASYNC.S ;  /* 0x00000000000073c6 */ /* 0x002e640000000000 */
[----:B-1----:R1:W-:Y:S01]  /*3170*/  SYNCS.ARRIVE.TRANS64.RED.A1T0 RZ, [R3+URZ], RZ ;  /* 0x000000ff03ff79a7 */ /* 0x0023e200081004ff */
[----:B------:R1:W4:Y:S01]  /*3180*/  @P0 SYNCS.PHASECHK.TRANS64.TRYWAIT P2, [UR4], R2 ;  /* 0x00000002ff0005a7 */ /* 0x0003220008041104 */
[----:B--2---:R-:W-:Y:S01]  /*3190*/  LOP3.LUT P1, RZ, R6, 0x1, RZ, 0xc0, !PT ;  /* 0x0000000106ff7812 */ /* 0x004fe2000782c0ff */
[----:B------:R-:W2:Y:S02]  /*31a0*/  SYNCS.PHASECHK.TRANS64.TRYWAIT P0, [UR8+0xe0], R0 ;  /* 0x0000e000ff0075a7 */ /* 0x000ea40008001108 */
[----:B-12-4-:R-:W-:Y:S10]  /*31b0*/  @!P0 BRA `(.L_x_56) ;  /* 0x0000004800088947 */ /* 0x016ff40003800000 */
.L_x_138:
[----:B------:R-:W-:Y:S01]  /*31c0*/  IADD3 R10, PT, PT, R10, 0x1, RZ ;  /* 0x000000010a0a7810 */ /* 0x000fe20007ffe0ff */
[----:B------:R-:W-:Y:S06]  /*31d0*/  BRA.U !UP3, `(.L_x_57) ;  /* 0x000000010b987547 */ /* 0x000fec000b800000 */
[----:B------:R-:W-:Y:S01]  /*31e0*/  UPLOP3.LUT UP4, UPT, UPT, UPT, UPT, 0x40, 0x4 ;  /* 0x000000000004789c */ /* 0x000fe20003f8e870 */
[----:B------:R-:W-:Y:S01]  /*31f0*/  UMOV UR16, UR10 ;  /* 0x0000000a00107c82 */ /* 0x000fe20008000000 */
[----:B------:R-:W-:Y:S01]  /*3200*/  UMOV UR15, UR5 ;  /* 0x00000005000f7c82 */ /* 0x000fe20008000000 */
[----:B------:R-:W-:-:S08]  /*3210*/  UMOV UR14, UR17 ;  /* 0x00000011000e7c82 */ /* 0x000fd00008000000 */
.L_x_60:
[----:B------:R-:W-:Y:S02]  /*3220*/  UIADD3 UR16, UPT, UPT, UR16, 0x1, URZ ;  /* 0x0000000110107890 */ /* 0x000fe4000fffe0ff */
[----:B--2---:R-:W-:Y:S02]  /*3230*/  ULEA UR7, UR14, UR6, 0x3 ;  /* 0x000000060e077291 */ /* 0x004fe4000f8e18ff */
[----:B------:R-:W-:Y:S01]  /*3240*/  UISETP.NE.AND UP0, UPT, UR16, URZ, UPT ;  /* 0x000000ff1000728c */ /* 0x000fe2000bf05270 */
[----:B----4-:R-:W-:Y:S10]  /*3250*/  @P2 BRA `(.L_x_58) ;  /* 0x00000000000c2947 */ /* 0x010ff40003800000 */
[----:B-1----:R-:W-:Y:S04]  /*3260*/  SHF.L.U32 R2, R8, 0x1f, RZ ;  /* 0x0000001f08027819 */ /* 0x002fe800000006ff */
[----:B------:R-:W1:Y:S02]  /*3270*/  SYNCS.PHASECHK.TRANS64.TRYWAIT P0, [UR7], R2 ;  /* 0x00000002ff0075a7 */ /* 0x000e640008001107 */
[----:B-1----:R-:W-:Y:S05]  /*3280*/  @!P0 BRA `(.L_x_59) ;  /* 0x0000004400ec8947 */ /* 0x002fea0003800000 */
.L_x_58:
[----:B------:R-:W-:Y:S01]  /*3290*/  UISETP.NE.AND UP1, UPT, UR15, 0x1, UPT ;  /* 0x000000010f00788c */ /* 0x000fe2000bf25270 */
[----:B------:R-:W-:Y:S01]  /*32a0*/  PLOP3.LUT P2, PT, PT, PT, PT, 0x80, 0x8 ;  /* 0x000000000008781c */ /* 0x000fe20003f4f070 */
[----:B------:R-:W-:Y:S02]  /*32b0*/  UIADD3 UR17, UPT, UPT, UR14, 0x1, URZ ;  /* 0x000000010e117890 */ /* 0x000fe4000fffe0ff */
[----:B------:R-:W-:Y:S02]  /*32c0*/  ULEA UR24, UR14, UR12, 0x8 ;  /* 0x0000000c0e187291 */ /* 0x000fe4000f8e40ff */
[----:B------:R-:W-:Y:S01]  /*32d0*/  UISETP.NE.AND UP2, UPT, UR17, 0x6, UPT ;  /* 0x000000061100788c */ /* 0x000fe2000bf45270 */
[----:B------:R-:W-:Y:S01]  /*32e0*/  PLOP3.LUT P0, PT, PT, PT, UP1, 0x80, 0x8 ;  /* 0x000000000008781c */ /* 0x000fe20003f0f018 */
[----:B------:R-:W-:Y:S02]  /*32f0*/  ULEA UR26, UR14, UR11, 0x9 ;  /* 0x0000000b0e1a7291 */ /* 0x000fe4000f8e48ff */
[----:B------:R-:W-:Y:S02]  /*3300*/  USEL UR13, URZ, 0x1, UP2 ;  /* 0x00000001ff0d7887 */ /* 0x000fe40009000000 */
[----:B------:R-:W-:Y:S02]  /*3310*/  USEL UR17, UR17, URZ, UP2 ;  /* 0x000000ff11117287 */ /* 0x000fe40009000000 */
[----:B------:R-:W-:Y:S02]  /*3320*/  UIADD3 UR30, UPT, UPT, UR24, 0x2, URZ ;  /* 0x00000002181e7890 */ /* 0x000fe4000fffe0ff */
[----:B------:R-:W-:Y:S01]  /*3330*/  @UP1 ULEA UR4, UR17, UR6, 0x3 ;  /* 0x0000000611041291 */ /* 0x000fe2000f8e18ff */
[----:B------:R-:W-:Y:S01]  /*3340*/  LOP3.LUT R8, R8, UR13, RZ, 0x3c, !PT ;  /* 0x0000000d08087c12 */ /* 0x000fe2000f8e3cff */
[----:B------:R-:W-:Y:S02]  /*3350*/  UIADD3 UR28, UPT, UPT, UR26, 0x2, URZ ;  /* 0x000000021a1c7890 */ /* 0x000fe4000fffe0ff */
[----:B------:R-:W-:Y:S01]  /*3360*/  UIADD3 UR7, UPT, UPT, UR7, 0x30, URZ ;  /* 0x0000003007077890 */ /* 0x000fe2000fffe0ff */
[----:B-1----:R-:W-:Y:S01]  /*3370*/  @P0 SHF.L.U32 R0, R8, 0x1f, RZ ;  /* 0x0000001f08000819 */ /* 0x002fe200000006ff */
[----:B------:R-:W-:Y:S01]  /*3380*/  UMOV UR25, 0x80004020 ;  /* 0x8000402000197882 */ /* 0x000fe20000000000 */
[----:B------:R-:W-:Y:S01]  /*3390*/  UMOV UR27, 0x80004020 ;  /* 0x80004020001b7882 */ /* 0x000fe20000000000 */
[----:B------:R-:W-:Y:S01]  /*33a0*/  UMOV UR31, 0x80004020 ;  /* 0x80004020001f7882 */ /* 0x000fe20000000000 */
[----:B------:R2:W4:Y:S01]  /*33b0*/  @P0 SYNCS.PHASECHK.TRANS64.TRYWAIT P2, [UR4], R0 ;  /* 0x00000000ff0005a7 */ /* 0x0005220008041104 */
[----:B------:R-:W-:Y:S01]  /*33c0*/  UIADD3 UR15, UPT, UPT, UR15, -0x1, URZ ;  /* 0xffffffff0f0f7890 */ /* 0x000fe2000fffe0ff */
[----:B------:R2:W-:Y:S01]  /*33d0*/  UTCHMMA gdesc[UR26], gdesc[UR24], tmem[UR9], tmem[UR22], idesc[UR23], UP4 ;  /* 0x00ff16181a0075ea */ /* 0x0005e2000a000009 */
[----:B------:R-:W-:Y:S01]  /*33e0*/  UPLOP3.LUT UP4, UPT, UPT, UPT, UPT, 0x80, 0x8 ;  /* 0x000000000008789c */ /* 0x000fe20003f8f070 */
[----:B------:R-:W-:Y:S01]  /*33f0*/  UMOV UR29, 0x80004020 ;  /* 0x80004020001d7882 */ /* 0x000fe20000000000 */
[----:B------:R-:W-:Y:S01]  /*3400*/  UMOV UR14, UR17 ;  /* 0x00000011000e7c82 */ /* 0x000fe20008000000 */
[----:B------:R2:W-:Y:S01]  /*3410*/  UTCHMMA gdesc[UR28], gdesc[UR30], tmem[UR9], tmem[UR20], idesc[UR21], UPT ;  /* 0x00ff141e1c0075ea */ /* 0x0005e2000b800009 */
[----:B------:R2:W-:Y:S01]  /*3420*/  UTCBAR [UR7], URZ ;  /* 0x000000ff070073e9 */ /* 0x0005e200080000ff */
[----:B------:R-:W-:Y:S06]  /*3430*/  BRA.U UP0, `(.L_x_60) ;  /* 0xfffffffd00787547 */ /* 0x000fec000b83ffff */
.L_x_57:
[----:B------:R-:W-:Y:S01]  /*3440*/  UIADD3 UR18, UPT, UPT, UR18, 0x1, URZ ;  /* 0x0000000112127890 */ /* 0x000fe2000fffe0ff */
[C---:B------:R-:W-:Y:S01]  /*3450*/  ISETP.NE.AND P0, PT, R10.reuse, 0x2, PT ;  /* 0x000000020a00780c */ /* 0x040fe20003f05270 */
[----:B------:R-:W-:Y:S02]  /*3460*/  UIADD3 UR8, UPT, UPT, UR8, 0xc0, URZ ;  /* 0x000000c008087890 */ /* 0x000fe4000fffe0ff */
[----:B------:R-:W-:Y:S01]  /*3470*/  UISETP.NE.AND UP0, UPT, UR18, 0x4, UPT ;  /* 0x000000041200788c */ /* 0x000fe2000bf05270 */
[----:B-12---:R-:W-:Y:S02]  /*3480*/  SEL R0, RZ, 0x1, P0 ;  /* 0x00000001ff007807 */ /* 0x006fe40000000000 */
[----:B------:R-:W-:Y:S01]  /*3490*/  SEL R10, R10, RZ, P0 ;  /* 0x000000ff0a0a7207 */ /* 0x000fe20000000000 */
[----:B------:R-:W-:Y:S01]  /*34a0*/  USEL UR4, URZ, 0x1, UP0 ;  /* 0x00000001ff047887 */ /* 0x000fe20008000000 */
[----:B------:R-:W-:Y:S01]  /*34b0*/  LOP3.LUT R9, R9, R0, RZ, 0x3c, !PT ;  /* 0x0000000009097212 */ /* 0x000fe200078e3cff */
[----:B------:R-:W-:Y:S01]  /*34c0*/  USEL UR18, UR18, URZ, UP0 ;  /* 0x000000ff12127287 */ /* 0x000fe20008000000 */
[----:B------:R1:W-:Y:S03]  /*34d0*/  UTCBAR [UR8], URZ ;  /* 0x000000ff080073e9 */ /* 0x0003e600080000ff */
[----:B------:R-:W-:Y:S01]  /*34e0*/  LOP3.LUT R11, R11, UR4, RZ, 0x3c, !PT ;  /* 0x000000040b0b7c12 */ /* 0x000fe2000f8e3cff */
[----:B------:R-:W-:Y:S07]  /*34f0*/  @P1 BRA `(.L_x_61) ;  /* 0xfffffff800c81947 */ /* 0x000fee000383ffff */
[----:B------:R-:W2:Y:S01]  /*3500*/  S2UR UR4, SR_CgaCtaId ;  /* 0x00000000000479c3 */ /* 0x000ea20000008800 */
[----:B------:R-:W-:Y:S01]  /*3510*/  ELECT P0, URZ, PT ;  /* 0x0000000000ff782f */ /* 0x000fe20003800000 */
[----:B------:R-:W-:Y:S01]  /*3520*/  IMAD.MOV.U32 R0, RZ, RZ, 0x1 ;  /* 0x00000001ff007424 */ /* 0x000fe200078e00ff */
[----:B------:R-:W-:Y:S01]  /*3530*/  UIADD3 UR6, UPT, UPT, UR6, 0xe0, URZ ;  /* 0x000000e006067890 */ /* 0x000fe2000fffe0ff */
[----:B------:R-:W-:Y:S01]  /*3540*/  SHF.L.U32 R2, R11, 0x1f, RZ ;  /* 0x0000001f0b027819 */ /* 0x000fe200000006ff */
[----:B------:R-:W-:-:S03]  /*3550*/  UMOV UR5, 0x40 ;  /* 0x0000004000057882 */ /* 0x000fc60000000000 */
[----:B------:R-:W-:Y:S01]  /*3560*/  UVIRTCOUNT.DEALLOC.SMPOOL 0x80 ;  /* 0x000000800000784c */ /* 0x000fe20000000000 */
[----:B--2---:R-:W-:Y:S02]  /*3570*/  ULEA UR4, UR4, UR5, 0x18 ;  /* 0x0000000504047291 */ /* 0x004fe4000f8ec0ff */
[----:B------:R-:W-:-:S07]  /*3580*/  ULEA UR5, UR18, UR6, 0x3 ;  /* 0x0000000612057291 */ /* 0x000fce000f8e18ff */
[----:B------:R2:W-:Y:S02]  /*3590*/  @P0 STS.U8 [UR4+0x1c], R0 ;  /* 0x00001c00ff000988 */ /* 0x0005e40008000004 */
[----:B------:R-:W3:Y:S02]  /*35a0*/  SYNCS.PHASECHK.TRANS64.TRYWAIT P0, [UR5], R2 ;  /* 0x00000002ff0075a7 */ /* 0x000ee40008001105 */
[----:B--23--:R-:W-:Y:S05]  /*35b0*/  @!P0 BRA `(.L_x_62) ;  /* 0x0000004400388947 */ /* 0x00cfea0003800000 */
.L_x_141:
[----:B------:R-:W-:-:S04]  /*35c0*/  UIADD3 UR7, UPT, UPT, UR18, 0x1, URZ ;  /* 0x0000000112077890 */ /* 0x000fc8000fffe0ff */
[----:B------:R-:W-:-:S04]  /*35d0*/  UISETP.NE.AND UP0, UPT, UR7, 0x4, UPT ;  /* 0x000000040700788c */ /* 0x000fc8000bf05270 */
[----:B-1----:R-:W-:Y:S02]  /*35e0*/  USEL UR8, URZ, 0x1, UP0 ;  /* 0x00000001ff087887 */ /* 0x002fe40008000000 */
[----:B------:R-:W-:-:S04]  /*35f0*/  USEL UR7, UR7, URZ, UP0 ;  /* 0x000000ff07077287 */ /* 0x000fc80008000000 */
[----:B------:R-:W-:Y:S01]  /*3600*/  ULEA UR5, UR7, UR6, 0x3 ;  /* 0x0000000607057291 */ /* 0x000fe2000f8e18ff */
[----:B--2---:R-:W-:-:S04]  /*3610*/  LOP3.LUT R2, R11, UR8, RZ, 0x3c, !PT ;  /* 0x000000080b027c12 */ /* 0x004fc8000f8e3cff */
[----:B------:R-:W-:-:S04]  /*3620*/  SHF.L.U32 R3, R2, 0x1f, RZ ;  /* 0x0000001f02037819 */ /* 0x000fc800000006ff */
[----:B------:R-:W1:Y:S02]  /*3630*/  SYNCS.PHASECHK.TRANS64.TRYWAIT P0, [UR5], R3 ;  /* 0x00000003ff0075a7 */ /* 0x000e640008001105 */
[----:B-1----:R-:W-:Y:S05]  /*3640*/  @!P0 BRA `(.L_x_63) ;  /* 0x00000044002c8947 */ /* 0x002fea0003800000 */
.L_x_143:
        /* <DEDUP_REMOVED lines=9> */
.L_x_145:
[----:B------:R-:W-:-:S04]  /*36e0*/  UIADD3 UR7, UPT, UPT, UR7, 0x1, URZ ;  /* 0x0000000107077890 */ /* 0x000fc8000fffe0ff */
[----:B------:R-:W-:-:S04]  /*36f0*/  UISETP.NE.AND UP0, UPT, UR7, 0x4, UPT ;  /* 0x000000040700788c */ /* 0x000fc8000bf05270 */
[----:B------:R-:W-:Y:S02]  /*3700*/  USEL UR5, URZ, 0x1, UP0 ;  /* 0x00000001ff057887 */ /* 0x000fe40008000000 */
[----:B------:R-:W-:-:S04]  /*3710*/  USEL UR7, UR7, URZ, UP0 ;  /* 0x000000ff07077287 */ /* 0x000fc80008000000 */
[----:B------:R-:W-:Y:S01]  /*3720*/  ULEA UR7, UR7, UR6, 0x3 ;  /* 0x0000000607077291 */ /* 0x000fe2000f8e18ff */
[----:B------:R-:W-:-:S04]  /*3730*/  LOP3.LUT R2, R2, UR5, RZ, 0x3c, !PT ;  /* 0x0000000502027c12 */ /* 0x000fc8000f8e3cff */
[----:B------:R-:W-:-:S04]  /*3740*/  SHF.L.U32 R2, R2, 0x1f, RZ ;  /* 0x0000001f02027819 */ /* 0x000fc800000006ff */
[----:B------:R-:W2:Y:S02]  /*3750*/  SYNCS.PHASECHK.TRANS64.TRYWAIT P0, [UR7], R2 ;  /* 0x00000002ff0075a7 */ /* 0x000ea40008001107 */
[----:B--2---:R-:W-:Y:S05]  /*3760*/  @!P0 BRA `(.L_x_65) ;  /* 0x0000004400148947 */ /* 0x004fea0003800000 */
.L_x_147:
[----:B------:R-:W-:Y:S01]  /*3770*/  NOP ;  /* 0x0000000000007918 */ /* 0x000fe20000000000 */
[----:B-1----:R-:W1:Y:S01]  /*3780*/  LDS R0, [UR4+0x14] ;  /* 0x00001404ff007984 */ /* 0x002e620008000800 */
[----:B------:R-:W-:Y:S01]  /*3790*/  ULOP3.LUT UR6, UR19, 0xffff, URZ, 0xc0, !UPT ;  /* 0x0000ffff13067892 */ /* 0x000fe2000f8ec0ff */
[----:B------:R-:W-:Y:S01]  /*37a0*/  UMOV UR8, 0xffff ;  /* 0x0000ffff00087882 */ /* 0x000fe20000000000 */
[----:B------:R-:W-:Y:S02]  /*37b0*/  UMOV UR5, 0x1 ;  /* 0x0000000100057882 */ /* 0x000fe40000000000 */
[----:B------:R-:W-:-:S04]  /*37c0*/  USHF.R.U32.HI UR6, URZ, 0x5, UR6 ;  /* 0x00000005ff067899 */ /* 0x000fc80008011606 */
[----:B------:R-:W-:Y:S02]  /*37d0*/  USHF.L.U32 UR8, UR8, UR6, URZ ;  /* 0x0000000608087299 */ /* 0x000fe400080006ff */
[----:B------:R-:W-:-:S04]  /*37e0*/  USHF.L.U32 UR5, UR5, UR6, URZ ;  /* 0x0000000605057299 */ /* 0x000fc800080006ff */
[----:B-1----:R-:W-:-:S04]  /*37f0*/  LOP3.LUT R0, R0, UR8, RZ, 0xc0, !PT ;  /* 0x0000000800007c12 */ /* 0x002fc8000f8ec0ff */
[----:B------:R-:W-:-:S13]  /*3800*/  ISETP.NE.AND P0, PT, R0, UR8, PT ;  /* 0x0000000800007c0c */ /* 0x000fda000bf05270 */
[----:B------:R-:W-:Y:S05]  /*3810*/  @P0 BRA `(.L_x_66) ;  /* 0x0000000000580947 */ /* 0x000fea0003800000 */
[----:B------:R-:W1:Y:S02]  /*3820*/  LDS R0, [UR4+0x18] ;  /* 0x00001804ff007984 */ /* 0x000e640008000800 */
[----:B-1----:R-:W-:-:S04]  /*3830*/  LOP3.LUT R0, R0, UR5, RZ, 0xc0, !PT ;  /* 0x0000000500007c12 */ /* 0x002fc8000f8ec0ff */
[----:B------:R-:W-:-:S13]  /*3840*/  ISETP.NE.AND P0, PT, R0, UR5, PT ;  /* 0x0000000500007c0c */ /* 0x000fda000bf05270 */
[----:B------:R-:W-:Y:S05]  /*3850*/  @P0 BRA `(.L_x_67) ;  /* 0x00000000003c0947 */ /* 0x000fea0003800000 */
[----:B------:R-:W1:Y:S01]  /*3860*/  S2R R2, SR_LANEID ;  /* 0x0000000000027919 */ /* 0x000e620000000000 */
[----:B------:R-:W-:Y:S01]  /*3870*/  ULOP3.LUT UR8, URZ, UR8, URZ, 0x33, !UPT ;  /* 0x00000008ff087292 */ /* 0x000fe2000f8e33ff */
[----:B------:R-:W-:Y:S02]  /*3880*/  VOTEU.ANY UR7, UPT, PT ;  /* 0x0000000000077886 */ /* 0x000fe400038e0100 */
[----:B------:R-:W-:-:S03]  /*3890*/  UFLO.U32 UR7, UR7 ;  /* 0x00000007000772bd */ /* 0x000fc600080e0000 */
[----:B------:R-:W-:-:S04]  /*38a0*/  IMAD.U32 R0, RZ, RZ, UR8 ;  /* 0x00000008ff007e24 */ /* 0x000fc8000f8e00ff */
[----:B------:R2:W3:Y:S02]  /*38b0*/  REDUX UR6, R0 ;  /* 0x00000000000673c4 */ /* 0x0004e40000000000 */
[----:B------:R1:W-:Y:S02]  /*38c0*/  UTCATOMSWS.AND URZ, UR8 ;  /* 0x0000000800ff79e3 */ /* 0x0003e40008000000 */
[----:B-1----:R-:W-:Y:S02]  /*38d0*/  ISETP.EQ.U32.AND P0, PT, R2, UR7, PT ;  /* 0x0000000702007c0c */ /* 0x002fe4000bf02070 */
[----:B--2---:R-:W-:Y:S02]  /*38e0*/  LOP3.LUT R0, RZ, UR5, RZ, 0x33, !PT ;  /* 0x00000005ff007c12 */ /* 0x004fe4000f8e33ff */
[----:B---3--:R-:W-:Y:S02]  /*38f0*/  MOV R2, UR6 ;  /* 0x0000000600027c02 */ /* 0x008fe40008000f00 */
[----:B------:R-:W1:Y:S07]  /*3900*/  REDUX UR5, R0 ;  /* 0x00000000000573c4 */ /* 0x000e6e0000000000 */
[----:B------:R2:W-:Y:S01]  /*3910*/  @P0 ATOMS.AND RZ, [UR4+0x14], R2 ;  /* 0x00001402ffff098c */ /* 0x0005e2000a800004 */
[----:B-1----:R-:W-:-:S05]  /*3920*/  IMAD.U32 R0, RZ, RZ, UR5 ;  /* 0x00000005ff007e24 */ /* 0x002fca000f8e00ff */
[----:B------:R2:W-:Y:S01]  /*3930*/  @P0 ATOMS.AND RZ, [UR4+0x18], R0 ;  /* 0x00001800ffff098c */ /* 0x0005e2000a800004 */
[----:B------:R-:W-:Y:S05]  /*3940*/  BRA `(.L_x_68) ;  /* 0x0000000000147947 */ /* 0x000fea0003800000 */
.L_x_67:
[----:B------:R-:W-:Y:S02]  /*3950*/  MOV R2, 0x3970 ;  /* 0x0000397000027802 */ /* 0x000fe40000000f00 */
[----:B----45:R-:W-:Y:S05]  /*3960*/  CALL.REL.NOINC `($__internal_0_$__cuda_sm10x_tcgen05_guardrail_trap_col_being_dealloced_not_returned_by_alloc) ;  /* 0x0000004400887944 */ /* 0x030fea0003c00000 */
[----:B------:R-:W-:Y:S05]  /*3970*/  BRA `(.L_x_68) ;  /* 0x0000000000087947 */ /* 0x000fea0003800000 */
.L_x_66:
[----:B------:R-:W-:Y:S02]  /*3980*/  MOV R2, 0x39a0 ;  /* 0x000039a000027802 */ /* 0x000fe40000000f00 */
[----:B----45:R-:W-:Y:S05]  /*3990*/  CALL.REL.NOINC `($__internal_2_$__cuda_sm10x_tcgen05_guardrail_trap_unallocated_columns_being_dealloced) ;  /* 0x0000004400947944 */ /* 0x030fea0003c00000 */
.L_x_68:
[----:B------:R-:W-:Y:S01]  /*39a0*/  NOP ;  /* 0x0000000000007918 */ /* 0x000fe20000000000 */
[----:B------:R-:W-:Y:S05]  /*39b0*/  EXIT ;  /* 0x000000000000794d */ /* 0x000fea0003800000 */
.L_x_50:
[----:B------:R-:W-:-:S09]  /*39c0*/  UISETP.NE.OR UP2, UPT, UR8, 0x3, !UP2 ;  /* 0x000000030800788c */ /* 0x000fd2000d745670 */
[----:B------:R-:W-:Y:S05]  /*39d0*/  BRA.U UP2, `(.L_x_69) ;  /* 0x0000000d02b07547 */ /* 0x000fea000b800000 */
[----:B------:R-:W1:Y:S01]  /*39e0*/  LDC R0, c[0x0][0xb30] ;  /* 0x0002cc00ff007b82 */ /* 0x000e620000000800 */
[----:B------:R-:W2:Y:S01]  /*39f0*/  LDCU.64 UR8, c[0x0][0x888] ;  /* 0x00011100ff0877ac */ /* 0x000ea20008000a00 */
[----:B------:R-:W-:Y:S02]  /*3a00*/  HFMA2 R27, -RZ, RZ, 0, 0 ;  /* 0x00000000ff1b7431 */ /* 0x000fe400000001ff */
[----:B------:R-:W-:Y:S01]  /*3a10*/  IMAD.MOV.U32 R29, RZ, RZ, 0x1 ;  /* 0x00000001ff1d7424 */ /* 0x000fe200078e00ff */
[----:B------:R-:W-:Y:S01]  /*3a20*/  MOV R25, 0x2000 ;  /* 0x0000200000197802 */ /* 0x000fe20000000f00 */
[----:B------:R-:W4:Y:S01]  /*3a30*/  LDCU.64 UR4, c[0x0][0x890] ;  /* 0x00011200ff0477ac */ /* 0x000f220008000a00 */
[----:B------:R-:W-:Y:S01]  /*3a40*/  IMAD.MOV.U32 R28, RZ, RZ, RZ ;  /* 0x000000ffff1c7224 */ /* 0x000fe200078e00ff */
[----:B------:R-:W3:Y:S01]  /*3a50*/  LDC R24, c[0x0][0x370] ;  /* 0x0000dc00ff187b82 */ /* 0x000ee20000000800 */
[----:B------:R-:W-:Y:S01]  /*3a60*/  UMOV UR7, 0x400 ;  /* 0x0000040000077882 */ /* 0x000fe20000000000 */
[----:B------:R-:W-:-:S02]  /*3a70*/  UPLOP3.LUT UP1, UPT, UPT, UPT, UPT, 0x40, 0x4 ;  /* 0x000000000004789c */ /* 0x000fc40003f2e870 */
[----:B------:R-:W-:Y:S01]  /*3a80*/  ULEA UR7, UR37, UR7, 0x18 ;  /* 0x0000000725077291 */ /* 0x000fe2000f8ec0ff */
[----:B------:R-:W-:-:S03]  /*3a90*/  UMOV UR13, URZ ;  /* 0x000000ff000d7c82 */ /* 0x000fc60008000000 */
[----:B------:R-:W3:Y:S01]  /*3aa0*/  LDC R3, c[0x0][0xb0c] ;  /* 0x0002c300ff037b82 */ /* 0x000ee20000000800 */
[----:B--2---:R-:W-:Y:S02]  /*3ab0*/  UISETP.NE.U32.AND UP3, UPT, UR8, URZ, UPT ;  /* 0x000000ff0800728c */ /* 0x004fe4000bf65070 */
[----:B----4-:R-:W-:-:S05]  /*3ac0*/  UISETP.NE.U32.AND UP4, UPT, UR4, URZ, UPT ;  /* 0x000000ff0400728c */ /* 0x010fca000bf85070 */
[----:B------:R-:W2:Y:S01]  /*3ad0*/  LDC R18, c[0x0][0xb20] ;  /* 0x0002c800ff127b82 */ /* 0x000ea20000000800 */
[----:B-1----:R-:W-:Y:S01]  /*3ae0*/  ISETP.NE.AND P1, PT, R0, 0x1, PT ;  /* 0x000000010000780c */ /* 0x002fe20003f25270 */
[----:B------:R-:W-:Y:S02]  /*3af0*/  UISETP.NE.AND.EX UP3, UPT, UR9, URZ, UPT, UP3 ;  /* 0x000000ff0900728c */ /* 0x000fe4000bf65330 */
[----:B------:R-:W-:-:S04]  /*3b00*/  UISETP.NE.AND.EX UP4, UPT, UR5, URZ, UPT, UP4 ;  /* 0x000000ff0500728c */ /* 0x000fc8000bf85340 */
[----:B------:R-:W1:Y:S08]  /*3b10*/  LDC.64 R30, c[0x0][0x348] ;  /* 0x0000d200ff1e7b82 */ /* 0x000e700000000a00 */
[----:B------:R-:W4:Y:S08]  /*3b20*/  LDC.64 R16, c[0x0][0xb10] ;  /* 0x0002c400ff107b82 */ /* 0x000f300000000a00 */
[----:B------:R-:W1:Y:S08]  /*3b30*/  LDC.64 R6, c[0x0][0xb18] ;  /* 0x0002c600ff067b82 */ /* 0x000e700000000a00 */
[----:B------:R-:W1:Y:S08]  /*3b40*/  LDC.64 R4, c[0x0][0xb28] ;  /* 0x0002ca00ff047b82 */ /* 0x000e700000000a00 */
[----:B--23--:R-:W1:Y:S02]  /*3b50*/  LDC R19, c[0x0][0x374] ;  /* 0x0000dd00ff137b82 */ /* 0x00ce640000000800 */
.L_x_78:
[C---:B------:R-:W-:Y:S02]  /*3b60*/  LEA R0, R28.reuse, UR7, 0x3 ;  /* 0x000000071c007c11 */ /* 0x040fe4000f8e18ff */
[----:B------:R-:W-:Y:S02]  /*3b70*/  SHF.L.U32 R2, R27, 0x1f, RZ ;  /* 0x0000001f1b027819 */ /* 0x000fe400000006ff */
[----:B------:R-:W-:Y:S02]  /*3b80*/  LEA R20, R28, UR7, 0x4 ;  /* 0x000000071c147c11 */ /* 0x000fe4000f8e20ff */
[----:B--2---:R-:W2:Y:S02]  /*3b90*/  SYNCS.PHASECHK.TRANS64.TRYWAIT P0, [R0+URZ+0xa0], R2 ;  /* 0x0000a002000075a7 */ /* 0x004ea400080011ff */
[----:B--2---:R-:W-:Y:S05]  /*3ba0*/  @!P0 BRA `(.L_x_70) ;  /* 0x00000040001c8947 */ /* 0x004fea0003800000 */
.L_x_148:
[----:B------:R-:W-:Y:S01]  /*3bb0*/  ISETP.GE.AND P0, PT, R40, 0x1, PT ;  /* 0x000000012800780c */ /* 0x000fe20003f06270 */
[----:B------:R-:W3:Y:S01]  /*3bc0*/  LDS.128 R20, [R20+0x130] ;  /* 0x0001300014147984 */ /* 0x000ee20000000c00 */
[----:B--2---:R-:W-:Y:S01]  /*3bd0*/  VIADD R0, R0, 0xb0 ;  /* 0x000000b000007836 */ /* 0x004fe20000000000 */
[----:B------:R-:W-:Y:S01]  /*3be0*/  @!PT LDS RZ, [RZ] ;  /* 0x00000000fffff984 */ /* 0x000fe20000000800 */
[----:B------:R-:W-:Y:S01]  /*3bf0*/  @!PT LDS RZ, [RZ] ;  /* 0x00000000fffff984 */ /* 0x000fe20000000800 */
[----:B------:R-:W-:Y:S01]  /*3c00*/  @!PT LDS RZ, [RZ] ;  /* 0x00000000fffff984 */ /* 0x000fe20000000800 */
[----:B------:R-:W-:Y:S01]  /*3c10*/  @!PT LDS RZ, [RZ] ;  /* 0x00000000fffff984 */ /* 0x000fe20000000800 */
[----:B------:R2:W-:Y:S06]  /*3c20*/  MEMBAR.ALL.CTA ;  /* 0x0000000000007992 */ /* 0x0005ec0000008000 */
[----:B--2---:R-:W2:Y:S01]  /*3c30*/  FENCE.VIEW.ASYNC.S ;  /* 0x00000000000073c6 */ /* 0x004ea20000000000 */
[----:B------:R-:W-:Y:S04]  /*3c40*/  PRMT R0, RZ, 0x654, R0 ;  /* 0x00000654ff007816 */ /* 0x000fe80000000000 */
[----:B--2---:R2:W-:Y:S01]  /*3c50*/  SYNCS.ARRIVE.TRANS64.RED.A1T0 RZ, [R0+URZ], RZ ;  /* 0x000000ff00ff79a7 */ /* 0x0045e200081004ff */
[----:B---3--:R-:W-:Y:S11]  /*3c60*/  LOP3.LUT P3, RZ, R22, 0x1, RZ, 0xc0, !PT ;  /* 0x0000000116ff7812 */ /* 0x008ff6000786c0ff */
[----:B------:R-:W-:Y:S02]  /*3c70*/  @!UPT UIADD3 URZ, UPT, UPT, URZ, URZ, URZ ;  /* 0x000000fffffff290 */ /* 0x000fe4000fffe0ff */
[----:B------:R-:W-:Y:S02]  /*3c80*/  @P3 MOV R11, R20 ;  /* 0x00000014000b3202 */ /* 0x000fe40000000f00 */
[----:B------:R-:W-:Y:S01]  /*3c90*/  @P3 LOP3.LUT R10, R21, 0xffff, RZ, 0xc0, !PT ;  /* 0x0000ffff150a3812 */ /* 0x000fe200078ec0ff */
[----:B--2---:R-:W-:Y:S06]  /*3ca0*/  @!P0 BRA `(.L_x_71) ;  /* 0x0000000000a48947 */ /* 0x004fec0003800000 */
[-C--:B-1----:R-:W-:Y:S01]  /*3cb0*/  IMAD.HI.U32 R0, R19, R7.reuse, RZ ;  /* 0x0000000713007227 */ /* 0x082fe200078e00ff */
[----:B------:R-:W-:Y:S02]  /*3cc0*/  ISETP.NE.AND P0, PT, R6, 0x1, PT ;  /* 0x000000010600780c */ /* 0x000fe40003f05270 */
[----:B------:R-:W-:Y:S01]  /*3cd0*/  ISETP.NE.AND P2, PT, R40, 0x1, PT ;  /* 0x000000012800780c */ /* 0x000fe20003f45270 */
[----:B----4-:R-:W-:Y:S01]  /*3ce0*/  IMAD.HI.U32 R9, R24, R16, RZ ;  /* 0x0000001018097227 */ /* 0x010fe200078e00ff */
[----:B------:R-:W-:Y:S02]  /*3cf0*/  SHF.R.U32.HI R0, RZ, R18, R0 ;  /* 0x00000012ff007219 */ /* 0x000fe40000011600 */
[----:B------:R-:W-:Y:S01]  /*3d00*/  ISETP.NE.AND P4, PT, R3, 0x1, PT ;  /* 0x000000010300780c */ /* 0x000fe20003f85270 */
[----:B------:R-:W-:Y:S01]  /*3d10*/  IMAD.HI.U32 R13, R10, R7, RZ ;  /* 0x000000070a0d7227 */ /* 0x000fe200078e00ff */
[----:B------:R-:W-:Y:S02]  /*3d20*/  SHF.R.U32.HI R9, RZ, R17, R9 ;  /* 0x00000011ff097219 */ /* 0x000fe40000011609 */
[----:B------:R-:W-:Y:S01]  /*3d30*/  SEL R0, R19, R0, !P0 ;  /* 0x0000000013007207 */ /* 0x000fe20004000000 */
[----:B------:R-:W-:Y:S01]  /*3d40*/  IMAD.HI.U32 R12, R11, R16, RZ ;  /* 0x000000100b0c7227 */ /* 0x000fe200078e00ff */
[----:B------:R-:W-:Y:S03]  /*3d50*/  SEL R9, R24, R9, !P4 ;  /* 0x0000000918097207 */ /* 0x000fe60006000000 */
[-C--:B------:R-:W-:Y:S01]  /*3d60*/  IMAD.HI.U32 R8, R0, R4.reuse, RZ ;  /* 0x0000000400087227 */ /* 0x080fe200078e00ff */
[----:B------:R-:W-:Y:S03]  /*3d70*/  SHF.R.U32.HI R12, RZ, R17, R12 ;  /* 0x00000011ff0c7219 */ /* 0x000fe6000001160c */
[----:B------:R-:W-:Y:S01]  /*3d80*/  IMAD.HI.U32 R2, R9, R4, RZ ;  /* 0x0000000409027227 */ /* 0x000fe200078e00ff */
[-C--:B------:R-:W-:Y:S02]  /*3d90*/  @P2 SHF.R.U32.HI R0, RZ, R5.reuse, R8 ;  /* 0x00000005ff002219 */ /* 0x080fe40000011608 */
[----:B------:R-:W-:Y:S02]  /*3da0*/  SHF.R.U32.HI R8, RZ, R18, R13 ;  /* 0x00000012ff087219 */ /* 0x000fe4000001160d */
[----:B------:R-:W-:Y:S01]  /*3db0*/  @P2 SHF.R.U32.HI R9, RZ, R5, R2 ;  /* 0x00000005ff092219 */ /* 0x000fe20000011602 */
[----:B------:R-:W-:Y:S01]  /*3dc0*/  IMAD R0, R40, R0, RZ ;  /* 0x0000000028007224 */ /* 0x000fe200078e02ff */
[----:B------:R-:W-:Y:S02]  /*3dd0*/  SEL R8, R10, R8, !P0 ;  /* 0x000000080a087207 */ /* 0x000fe40004000000 */
[----:B------:R-:W-:Y:S01]  /*3de0*/  SEL R2, R11, R12, !P4 ;  /* 0x0000000c0b027207 */ /* 0x000fe20006000000 */
[----:B------:R-:W-:Y:S01]  /*3df0*/  IMAD R12, R40, R9, RZ ;  /* 0x00000009280c7224 */ /* 0x000fe200078e02ff */
[C---:B------:R-:W-:Y:S01]  /*3e00*/  ISETP.GE.AND P0, PT, R8.reuse, R0, PT ;  /* 0x000000000800720c */ /* 0x040fe20003f06270 */
[----:B------:R-:W-:Y:S03]  /*3e10*/  IMAD.HI.U32 R0, R8, R4, RZ ;  /* 0x0000000408007227 */ /* 0x000fe600078e00ff */
[----:B------:R-:W-:Y:S02]  /*3e20*/  ISETP.GE.OR P0, PT, R2, R12, P0 ;  /* 0x0000000c0200720c */ /* 0x000fe40000706670 */
[-C--:B------:R-:W-:Y:S04]  /*3e30*/  SHF.R.U32.HI R0, RZ, R5.reuse, R0 ;  /* 0x00000005ff007219 */ /* 0x080fe80000011600 */
[----:B------:R-:W-:Y:S05]  /*3e40*/  SEL R13, R8, R0, !P2 ;  /* 0x00000000080d7207 */ /* 0x000fea0005000000 */
[----:B------:R-:W-:Y:S02]  /*3e50*/  IMAD.MOV R12, RZ, RZ, -R13 ;  /* 0x000000ffff0c7224 */ /* 0x000fe400078e0a0d */
[----:B------:R-:W-:Y:S04]  /*3e60*/  @!P0 IMAD.HI.U32 R0, R2, R4, RZ ;  /* 0x0000000402008227 */ /* 0x000fe800078e00ff */
[----:B------:R-:W-:Y:S01]  /*3e70*/  IMAD R12, R40, R12, R8 ;  /* 0x0000000c280c7224 */ /* 0x000fe200078e0208 */
[----:B------:R-:W-:Y:S04]  /*3e80*/  @!P0 SHF.R.U32.HI R0, RZ, R5, R0 ;  /* 0x00000005ff008219 */ /* 0x000fe80000011600 */
[----:B------:R-:W-:Y:S04]  /*3e90*/  @!P0 SEL R0, R2, R0, !P2 ;  /* 0x0000000002008207 */ /* 0x000fe80005000000 */
[----:B------:R-:W-:Y:S01]  /*3ea0*/  @!P0 IADD3 R13, PT, PT, R13, -R0, RZ ;  /* 0x800000000d0d8210 */ /* 0x000fe20007ffe0ff */
[----:B------:R-:W-:Y:S01]  /*3eb0*/  @!P0 IMAD R0, R9, R12, R0 ;  /* 0x0000000c09008224 */ /* 0x000fe200078e0200 */
[----:B------:R-:W-:Y:S01]  /*3ec0*/  IADD3 R9, PT, PT, -R8, RZ, RZ ;  /* 0x000000ff08097210 */ /* 0x000fe20007ffe1ff */
[--C-:B------:R-:W-:Y:S02]  /*3ed0*/  IMAD.MOV R12, RZ, RZ, -R2.reuse ;  /* 0x000000ffff0c7224 */ /* 0x100fe400078e0a02 */
[----:B------:R-:W-:Y:S02]  /*3ee0*/  @!P0 IMAD R8, R13, R40, R2 ;  /* 0x000000280d088224 */ /* 0x000fe400078e0202 */
[----:B------:R-:W-:Y:S02]  /*3ef0*/  @!P0 IMAD.MOV.U32 R2, RZ, RZ, R0 ;  /* 0x000000ffff028224 */ /* 0x000fe400078e0000 */
[----:B------:R-:W-:Y:S02]  /*3f00*/  IMAD R11, R3, R12, R11 ;  /* 0x0000000c030b7224 */ /* 0x000fe400078e020b */
[----:B------:R-:W-:Y:S02]  /*3f10*/  IMAD R10, R6, R9, R10 ;  /* 0x00000009060a7224 */ /* 0x000fe400078e020a */
[----:B------:R-:W-:Y:S02]  /*3f20*/  IMAD R11, R2, R3, R11 ;  /* 0x00000003020b7224 */ /* 0x000fe400078e020b */
[----:B------:R-:W-:Y:S02]  /*3f30*/  IMAD R10, R8, R6, R10 ;  /* 0x00000006080a7224 */ /* 0x000fe400078e020a */
.L_x_71:
[----:B------:R-:W-:Y:S05]  /*3f40*/  BRA.U UP1, `(.L_x_72) ;  /* 0x0000000101107547 */ /* 0x000fea000b800000 */
[----:B------:R-:W-:Y:S04]  /*3f50*/  MOV R2, UR6 ;  /* 0x0000000600027c02 */ /* 0x000fe80008000f00 */
[----:B------:R-:W-:Y:S04]  /*3f60*/  SHF.L.U32 R2, R2, 0x1f, RZ ;  /* 0x0000001f02027819 */ /* 0x000fe800000006ff */
[----:B------:R-:W2:Y:S02]  /*3f70*/  SYNCS.PHASECHK.TRANS64.TRYWAIT P0, [UR7+0x98], R2 ;  /* 0x00009802ff0075a7 */ /* 0x000ea40008001107 */
[----:B--2---:R-:W-:Y:S05]  /*3f80*/  @!P0 BRA `(.L_x_73) ;  /* 0x0000003c00388947 */ /* 0x004fea0003800000 */
.L_x_72:
[----:B------:R-:W-:Y:S02]  /*3f90*/  R2UR UR11, R15 ;  /* 0x000000000f0b72ca */ /* 0x000fe400000e0000 */
[----:B------:R-:W-:Y:S02]  /*3fa0*/  R2UR UR10, R14 ;  /* 0x000000000e0a72ca */ /* 0x000fe400000e0000 */
[----:B------:R-:W-:Y:S04]  /*3fb0*/  ISETP.NE.U32.AND P2, PT, RZ, UR4, PT ;  /* 0x00000004ff007c0c */ /* 0x000fe8000bf45070 */
[----:B------:R-:W-:Y:S05]  /*3fc0*/  ISETP.NE.AND.EX P2, PT, RZ, UR5, PT, P2 ;  /* 0x00000005ff007c0c */ /* 0x000fea000bf45320 */
[----:B------:R-:W-:Y:S02]  /*3fd0*/  USHF.L.U32 UR11, UR11, 0x7, URZ ;  /* 0x000000070b0b7899 */ /* 0x000fe400080006ff */
[----:B------:R-:W-:Y:S01]  /*3fe0*/  USHF.L.U32 UR10, UR10, 0x6, URZ ;  /* 0x000000060a0a7899 */ /* 0x000fe200080006ff */
[----:B------:R-:W-:Y:S11]  /*3ff0*/  BRA.U !UP4, `(.L_x_74) ;  /* 0x000000010c347547 */ /* 0x000ff6000b800000 */
[----:B------:R-:W-:Y:S01]  /*4000*/  UPLOP3.LUT UP0, UPT, UPT, UPT, UP3, 0x80, 0x8 ;  /* 0x000000000008789c */ /* 0x000fe20003f0f030 */
[----:B--2---:R-:W-:Y:S02]  /*4010*/  HFMA2 R0, -RZ, RZ, 0, 5.9604644775390625e-08 ;  /* 0x00000001ff007431 */ /* 0x004fe400000001ff */
[----:B------:R-:W-:Y:S03]  /*4020*/  IMAD.MOV.U32 R88, RZ, RZ, 0x1 ;  /* 0x00000001ff587424 */ /* 0x000fe600078e00ff */
[----:B------:R-:W-:Y:S05]  /*4030*/  PLOP3.LUT P0, PT, PT, PT, UP0, 0x80, 0x8 ;  /* 0x000000000008781c */ /* 0x000fea0003f0f008 */
[----:B------:R-:W2:Y:S01]  /*4040*/  @UP0 LDCU.64 UR14, c[0x0][0x888] ;  /* 0x00011100ff0e07ac */ /* 0x000ea20008000a00 */
[----:B------:R-:W-:Y:S07]  /*4050*/  @UP0 UIMAD UR8, UR36, UR4, URZ ;  /* 0x00000004240802a4 */ /* 0x000fee000f8e02ff */
[----:B------:R-:W-:Y:S01]  /*4060*/  @!P0 PRMT R88, R0, 0x7610, R88 ;  /* 0x0000761000588816 */ /* 0x000fe20000000058 */
[----:B--2---:R-:W-:Y:S03]  /*4070*/  @UP0 UIMAD.WIDE UR14, UR8, 0x4, UR14 ;  /* 0x00000004080e08a5 */ /* 0x004fe6000f8e020e */
[----:B------:R-:W2:Y:S03]  /*4080*/  @!UP0 LDCU UR8, c[0x0][0x880] ;  /* 0x00011000ff0887ac */ /* 0x000ea60008000800 */
[----:B------:R-:W-:Y:S01]  /*4090*/  IMAD.U32 R8, RZ, RZ, UR14 ;  /* 0x0000000eff087e24 */ /* 0x000fe2000f8e00ff */
[----:B------:R-:W-:Y:S05]  /*40a0*/  MOV R9, UR15 ;  /* 0x0000000f00097c02 */ /* 0x000fea0008000f00 */
[----:B-----5:R3:W5:Y:S02]  /*40b0*/  @P0 LDG.E R49, desc[UR46][R8.64] ;  /* 0x0000002e08310981 */ /* 0x020764000c1e1900 */
[----:B--23--:R-:W-:Y:S07]  /*40c0*/  @!P0 IMAD.U32 R49, RZ, RZ, UR8 ;  /* 0x00000008ff318e24 */ /* 0x00cfee000f8e00ff */
.L_x_74:
[----:B-----5:R-:W-:Y:S01]  /*40d0*/  @!P2 FSETP.EQ.AND P0, PT, R49, RZ, PT ;  /* 0x000000ff3100a20b */ /* 0x020fe20003f02000 */
[----:B------:R-:W-:Y:S01]  /*40e0*/  @!UPT UIADD3 URZ, UPT, UPT, URZ, URZ, URZ ;  /* 0x000000fffffff290 */ /* 0x000fe2000fffe0ff */
[----:B------:R-:W-:Y:S11]  /*40f0*/  @!P2 BRA `(.L_x_75) ;  /* 0x000000000014a947 */ /* 0x000ff60003800000 */
[----:B------:R-:W-:Y:S02]  /*4100*/  LOP3.LUT P2, RZ, R88, 0xff, RZ, 0xc0, !PT ;  /* 0x000000ff58ff7812 */ /* 0x000fe4000784c0ff */
[----:B------:R-:W-:Y:S04]  /*4110*/  PLOP3.LUT P0, PT, PT, PT, UP0, 0x80, 0x8 ;  /* 0x000000000008781c */ /* 0x000fe80003f0f008 */
[----:B------:R-:W-:Y:S07]  /*4120*/  PLOP3.LUT P0, PT, P0, PT, PT, 0x8, 0x80 ;  /* 0x000000000080781c */ /* 0x000fee000070e170 */
[----:B------:R-:W-:Y:S11]  /*4130*/  @P2 FSETP.EQ.AND P0, PT, R49, RZ, PT ;  /* 0x000000ff3100220b */ /* 0x000ff60003f02000 */
[----:B------:R-:W-:Y:S02]  /*4140*/  @!UPT UIADD3 URZ, UPT, UPT, URZ, URZ, URZ ;  /* 0x000000fffffff290 */ /* 0x000fe4000fffe0ff */
.L_x_75:
[----:B------:R-:W-:Y:S01]  /*4150*/  ULEA UR15, UR13, UR7, 0x3 ;  /* 0x000000070d0f7291 */ /* 0x000fe2000f8e18ff */
[----:B------:R-:W-:Y:S02]  /*4160*/  SHF.L.U32 R9, R29, 0x1f, RZ ;  /* 0x0000001f1d097819 */ /* 0x000fe400000006ff */
[----:B------:R-:W-:Y:S04]  /*4170*/  ELECT P4, URZ, PT ;  /* 0x0000000000ff782f */ /* 0x000fe80003880000 */
[----:B------:R-:W-:Y:S02]  /*4180*/  PLOP3.LUT P4, PT, P0, P4, PT, 0xf2, 0x2f ;  /* 0x00000000002f781c */ /* 0x000fe40000789e72 */
[----:B------:R-:W3:Y:S11]  /*4190*/  SYNCS.PHASECHK.TRANS64.TRYWAIT P2, [UR15+0x78], R9 ;  /* 0x00007809ff0075a7 */ /* 0x000ef6000804110f */
[----:B-1----:R-:W-:Y:S05]  /*41a0*/  @!P4 IADD3 R8, P0, PT, R30, 0x580, RZ ;  /* 0x000005801e08c810 */ /* 0x002fea0007f1e0ff */
[----:B--2---:R-:W-:Y:S01]  /*41b0*/  @!P4 IMAD.X R2, RZ, RZ, R31, P0 ;  /* 0x000000ffff02c224 */ /* 0x004fe200000e061f */
[----:B---3--:R-:W-:Y:S07]  /*41c0*/  @!P2 BRA `(.L_x_76) ;  /* 0x0000003800c0a947 */ /* 0x008fee0003800000 */
.L_x_151:
[----:B------:R-:W2:Y:S01]  /*41d0*/  LDC.64 R12, c[0x0][0xb18] ;  /* 0x0002c600ff0c7b82 */ /* 0x000ea20000000a00 */
[----:B------:R-:W-:Y:S01]  /*41e0*/  @!P4 R2UR UR8, R2 ;  /* 0x000000000208c2ca */ /* 0x000fe200000e0000 */
[----:B------:R-:W-:Y:S01]  /*41f0*/  VOTEU.ALL UP2, P4 ;  /* 0x0000000000ff7886 */ /* 0x000fe20002040000 */
[----:B------:R-:W-:Y:S01]  /*4200*/  @!P4 R2UR UR9, R8 ;  /* 0x000000000809c2ca */ /* 0x000fe200000e0000 */
[----:B------:R-:W-:Y:S01]  /*4210*/  VOTEU.ALL UP1, P4 ;  /* 0x0000000000ff7886 */ /* 0x000fe20002020000 */
[----:B-1----:R-:W-:Y:S03]  /*4220*/  @!P4 IMAD.MOV.U32 R0, RZ, RZ, 0x2000 ;  /* 0x00002000ff00c424 */ /* 0x002fe600078e00ff */
[----:B------:R-:W1:Y:S01]  /*4230*/  @!P1 LDC R2, c[0x0][0xb0c] ;  /* 0x0002c300ff029b82 */ /* 0x000e620000000800 */
[----:B------:R-:W-:Y:S01]  /*4240*/  UMOV UR20, 0x0 ;  /* 0x0000000000147882 */ /* 0x000fe20000000000 */
[----:B------:R-:W-:Y:S01]  /*4250*/  UMOV UR21, 0x10000000 ;  /* 0x1000000000157882 */ /* 0x000fe20000000000 */
[----:B------:R-:W-:Y:S01]  /*4260*/  UMOV UR12, UR36 ;  /* 0x00000024000c7c82 */ /* 0x000fe20008000000 */
[----:B------:R-:W-:Y:S01]  /*4270*/  UIADD3 UR14, UPT, UPT, UR13, 0x1, URZ ;  /* 0x000000010d0e7890 */ /* 0x000fe2000fffe0ff */
[----:B------:R-:W-:Y:S01]  /*4280*/  @P3 SHF.R.U32.HI R26, RZ, 0x10, R21 ;  /* 0x00000010ff1a3819 */ /* 0x000fe20000011615 */
[----:B------:R-:W-:Y:S02]  /*4290*/  VIADD R28, R28, 0x1 ;  /* 0x000000011c1c7836 */ /* 0x000fe40000000000 */
[----:B------:R-:W-:Y:S01]  /*42a0*/  IMAD.U32 R9, RZ, RZ, UR8 ;  /* 0x00000008ff097e24 */ /* 0x000fe2000f8e00ff */
[----:B------:R-:W-:Y:S01]  /*42b0*/  @!UP2 ULEA UR8, UR13, UR7, 0xd ;  /* 0x000000070d08a291 */ /* 0x000fe2000f8e68ff */
[----:B------:R-:W-:Y:S01]  /*42c0*/  IMAD.U32 R8, RZ, RZ, UR9 ;  /* 0x00000009ff087e24 */ /* 0x000fe2000f8e00ff */
[----:B------:R-:W-:Y:S02]  /*42d0*/  UIADD3 UR9, UPT, UPT, UR15, 0x60, URZ ;  /* 0x000000600f097890 */ /* 0x000fe4000fffe0ff */
[----:B------:R-:W-:Y:S01]  /*42e0*/  @!P4 R2UR UR19, R9 ;  /* 0x000000000913c2ca */ /* 0x000fe200000e0000 */
[----:B------:R-:W-:Y:S01]  /*42f0*/  @!UP2 UIADD3 UR8, UPT, UPT, UR8, 0x200, URZ ;  /* 0x000002000808a890 */ /* 0x000fe2000fffe0ff */
[----:B------:R-:W-:Y:S01]  /*4300*/  @!P4 R2UR UR18, R8 ;  /* 0x000000000812c2ca */ /* 0x000fe200000e0000 */
[----:B------:R-:W-:Y:S01]  /*4310*/  UISETP.NE.AND UP5, UPT, UR14, 0x3, UPT ;  /* 0x000000030e00788c */ /* 0x000fe2000bfa5270 */
[----:B------:R-:W3:Y:S01]  /*4320*/  LDC.64 R8, c[0x0][0xb10] ;  /* 0x0002c400ff087b82 */ /* 0x000ee20000000a00 */
[----:B------:R-:W-:Y:S02]  /*4330*/  UPRMT UR16, UR37, 0x654, UR9 ;  /* 0x0000065425107896 */ /* 0x000fe40008000009 */
[----:B------:R-:W-:Y:S02]  /*4340*/  USEL UR17, URZ, 0x1, UP5 ;  /* 0x00000001ff117887 */ /* 0x000fe4000a800000 */
[----:B------:R-:W-:Y:S04]  /*4350*/  USEL UR14, UR14, URZ, UP5 ;  /* 0x000000ff0e0e7287 */ /* 0x000fe8000a800000 */
[----:B------:R-:W-:Y:S01]  /*4360*/  ULEA UR13, UR14, UR7, 0x3 ;  /* 0x000000070e0d7291 */ /* 0x000fe2000f8e18ff */
[----:B------:R-:W-:Y:S01]  /*4370*/  LOP3.LUT R29, R29, UR17, RZ, 0x3c, !PT ;  /* 0x000000111d1d7c12 */ /* 0x000fe2000f8e3cff */
[----:B------:R1:W-:Y:S01]  /*4380*/  @!UP1 UTMALDG.3D [UR8], [UR18], desc[UR20] ;  /* 0x00001408120095b4 */ /* 0x0003e20008011000 */
[----:B------:R5:W-:Y:S02]  /*4390*/  @!P4 SYNCS.ARRIVE.TRANS64.RED.A0TR RZ, [UR15+0x60], R0 ;  /* 0x00006000ffffc9a7 */ /* 0x000be4000830040f */
[----:B------:R-:W-:Y:S01]  /*43a0*/  SHF.L.U32 R14, R29, 0x1f, RZ ;  /* 0x0000001f1d0e7819 */ /* 0x000fe200000006ff */
[C---:B---3--:R-:W-:Y:S01]  /*43b0*/  @!P1 IMAD.HI.U32 R8, R11.reuse, R8, RZ ;  /* 0x000000080b089227 */ /* 0x048fe200078e00ff */
[----:B--2---:R-:W-:Y:S02]  /*43c0*/  @!P1 ISETP.NE.AND P0, PT, R12, 0x1, PT ;  /* 0x000000010c00980c */ /* 0x004fe40003f05270 */
[----:B-1----:R-:W-:Y:S01]  /*43d0*/  @!P1 ISETP.NE.AND P2, PT, R2, 0x1, PT ;  /* 0x000000010200980c */ /* 0x002fe20003f45270 */
[----:B------:R-:W-:Y:S01]  /*43e0*/  SYNCS.ARRIVE.TRANS64.RED.A1T0 RZ, [UR16], RZ ;  /* 0x000000ffffff79a7 */ /* 0x000fe20008100410 */
[C---:B------:R-:W-:Y:S01]  /*43f0*/  @!P1 IMAD.HI.U32 R13, R10.reuse, R13, RZ ;  /* 0x0000000d0a0d9227 */ /* 0x040fe200078e00ff */
[----:B------:R-:W-:Y:S04]  /*4400*/  @!P1 SHF.R.U32.HI R8, RZ, R9, R8 ;  /* 0x00000009ff089219 */ /* 0x000fe80000011608 */
[----:B------:R-:W-:Y:S01]  /*4410*/  @!P1 SEL R8, R11, R8, !P2 ;  /* 0x000000080b089207 */ /* 0x000fe20005000000 */
[----:B------:R-:W1:Y:S01]  /*4420*/  SYNCS.PHASECHK.TRANS64.TRYWAIT P5, [UR13+0x78], R14 ;  /* 0x0000780eff0075a7 */ /* 0x000e6200080a110d */
[----:B-----5:R-:W2:Y:S02]  /*4430*/  @!P1 LDC R0, c[0x0][0xb20] ;  /* 0x0002c800ff009b82 */ /* 0x020ea40000000800 */
[----:B--2---:R-:W-:Y:S04]  /*4440*/  @!P1 SHF.R.U32.HI R0, RZ, R0, R13 ;  /* 0x00000000ff009219 */ /* 0x004fe8000001160d */
[----:B------:R-:W-:Y:S05]  /*4450*/  @!P1 SEL R9, R10, R0, !P0 ;  /* 0x000000000a099207 */ /* 0x000fea0004000000 */
[----:B------:R-:W-:Y:S02]  /*4460*/  @!P1 IMAD.IADD R0, R9, 0x1, -R8 ;  /* 0x0000000109009824 */ /* 0x000fe400078e0a08 */
[----:B------:R-:W-:Y:S02]  /*4470*/  @!P1 IMAD.IADD R8, R8, 0x1, -R9 ;  /* 0x0000000108089824 */ /* 0x000fe400078e0a09 */
[----:B------:R-:W-:Y:S02]  /*4480*/  @!P1 IMAD R11, R0, R2, R11 ;  /* 0x00000002000b9224 */ /* 0x000fe400078e020b */
[----:B------:R-:W-:Y:S01]  /*4490*/  @!P1 IMAD R10, R8, R12, R10 ;  /* 0x0000000c080a9224 */ /* 0x000fe200078e020a */
[----:B-1----:R-:W-:Y:S06]  /*44a0*/  @!P5 BRA `(.L_x_77) ;  /* 0x000000380020d947 */ /* 0x002fec0003800000 */
.L_x_153:
[----:B------:R-:W-:Y:S01]  /*44b0*/  @!P4 IADD3 R2, P0, PT, R30, 0x580, RZ ;  /* 0x000005801e02c810 */ /* 0x000fe20007f1e0ff */
[----:B------:R-:W-:Y:S01]  /*44c0*/  UMOV UR18, 0x0 ;  /* 0x0000000000127882 */ /* 0x000fe20000000000 */
[----:B------:R-:W-:Y:S01]  /*44d0*/  UMOV UR19, 0x10000000 ;  /* 0x1000000000137882 */ /* 0x000fe20000000000 */
[----:B------:R-:W-:Y:S01]  /*44e0*/  VOTEU.ALL UP1, P4 ;  /* 0x0000000000ff7886 */ /* 0x000fe20002020000 */
[----:B------:R-:W-:Y:S01]  /*44f0*/  @!P4 R2UR UR9, R2 ;  /* 0x000000000209c2ca */ /* 0x000fe200000e0000 */
[----:B-1----:R-:W-:Y:S01]  /*4500*/  @!P4 IMAD.X R0, RZ, RZ, R31, P0 ;  /* 0x000000ffff00c224 */ /* 0x002fe200000e061f */
[----:B------:R-:W-:Y:S01]  /*4510*/  UMOV UR12, UR36 ;  /* 0x00000024000c7c82 */ /* 0x000fe20008000000 */
[----:B------:R-:W-:Y:S01]  /*4520*/  @P3 R2UR UR36, R26 ;  /* 0x000000001a2432ca */ /* 0x000fe200000e0000 */
[----:B------:R-:W-:Y:S01]  /*4530*/  @!UP1 ULEA UR15, UR14, UR7, 0xd ;  /* 0x000000070e0f9291 */ /* 0x000fe2000f8e68ff */
[----:B------:R-:W-:Y:S01]  /*4540*/  ISETP.NE.AND P0, PT, R28, 0x2, PT ;  /* 0x000000021c00780c */ /* 0x000fe20003f05270 */
[----:B------:R-:W-:Y:S01]  /*4550*/  @!UP1 UIADD3 UR10, UPT, UPT, UR10, 0x20, URZ ;  /* 0x000000200a0a9890 */ /* 0x000fe2000fffe0ff */
[----:B------:R-:W-:Y:S01]  /*4560*/  @!P4 R2UR UR8, R0 ;  /* 0x000000000008c2ca */ /* 0x000fe200000e0000 */
[----:B------:R-:W-:Y:S01]  /*4570*/  IMAD.IADD R14, R10, 0x1, R86 ;  /* 0x000000010a0e7824 */ /* 0x000fe200078e0256 */
[----:B------:R-:W-:Y:S01]  /*4580*/  SEL R0, RZ, 0x1, P0 ;  /* 0x00000001ff007807 */ /* 0x000fe20000000000 */
[----:B------:R-:W-:Y:S01]  /*4590*/  IMAD.IADD R15, R11, 0x1, R87 ;  /* 0x000000010b0f7824 */ /* 0x000fe200078e0257 */
[----:B------:R-:W-:Y:S02]  /*45a0*/  SEL R28, R28, RZ, P0 ;  /* 0x000000ff1c1c7207 */ /* 0x000fe40000000000 */
[----:B------:R-:W-:Y:S01]  /*45b0*/  IMAD.U32 R8, RZ, RZ, UR9 ;  /* 0x00000009ff087e24 */ /* 0x000fe2000f8e00ff */
[----:B------:R-:W-:Y:S01]  /*45c0*/  UIADD3 UR9, UPT, UPT, UR13, 0x60, URZ ;  /* 0x000000600d097890 */ /* 0x000fe2000fffe0ff */
[----:B------:R-:W-:Y:S03]  /*45d0*/  LOP3.LUT R27, R27, R0, RZ, 0x3c, !PT ;  /* 0x000000001b1b7212 */ /* 0x000fe600078e3cff */
[----:B------:R-:W-:Y:S02]  /*45e0*/  @!P4 R2UR UR16, R8 ;  /* 0x000000000810c2ca */ /* 0x000fe400000e0000 */
[----:B------:R-:W-:Y:S01]  /*45f0*/  IMAD.U32 R9, RZ, RZ, UR8 ;  /* 0x00000008ff097e24 */ /* 0x000fe2000f8e00ff */
[----:B------:R-:W-:Y:S01]  /*4600*/  @!UP1 UIADD3 UR8, UPT, UPT, UR15, 0x200, URZ ;  /* 0x000002000f089890 */ /* 0x000fe2000fffe0ff */
[----:B------:R-:W-:Y:S01]  /*4610*/  VOTEU.ALL UP1, P4 ;  /* 0x0000000000ff7886 */ /* 0x000fe20002020000 */
[----:B------:R-:W-:Y:S02]  /*4620*/  UPRMT UR15, UR37, 0x654, UR9 ;  /* 0x00000654250f7896 */ /* 0x000fe40008000009 */
[----:B------:R-:W-:Y:S11]  /*4630*/  @!P4 R2UR UR17, R9 ;  /* 0x000000000911c2ca */ /* 0x000ff600000e0000 */
[----:B------:R-:W-:Y:S02]  /*4640*/  @!UPT UIADD3 URZ, UPT, UPT, URZ, URZ, URZ ;  /* 0x000000fffffff290 */ /* 0x000fe4000fffe0ff */
[----:B------:R2:W-:Y:S01]  /*4650*/  @!UP1 UTMALDG.3D [UR8], [UR16], desc[UR18] ;  /* 0x00001208100095b4 */ /* 0x0005e20008011000 */
[----:B------:R2:W-:Y:S01]  /*4660*/  @!P4 SYNCS.ARRIVE.TRANS64.RED.A0TR RZ, [UR13+0x60], R25 ;  /* 0x00006019ffffc9a7 */ /* 0x0005e2000830040d */
[----:B------:R-:W-:Y:S04]  /*4670*/  UIADD3 UR13, UPT, UPT, UR14, 0x1, URZ ;  /* 0x000000010e0d7890 */ /* 0x000fe8000fffe0ff */
[----:B------:R-:W-:Y:S04]  /*4680*/  UISETP.NE.AND UP1, UPT, UR13, 0x3, UPT ;  /* 0x000000030d00788c */ /* 0x000fe8000bf25270 */
[----:B------:R-:W-:Y:S02]  /*4690*/  USEL UR14, URZ, 0x1, UP1 ;  /* 0x00000001ff0e7887 */ /* 0x000fe40008800000 */
[----:B------:R-:W-:Y:S02]  /*46a0*/  USEL UR13, UR13, URZ, UP1 ;  /* 0x000000ff0d0d7287 */ /* 0x000fe40008800000 */
[----:B------:R-:W-:Y:S02]  /*46b0*/  UPLOP3.LUT UP1, UPT, UPT, UPT, UPT, 0x80, 0x8 ;  /* 0x000000000008789c */ /* 0x000fe40003f2f070 */
[----:B------:R-:W-:Y:S01]  /*46c0*/  LOP3.LUT R29, R29, UR14, RZ, 0x3c, !PT ;  /* 0x0000000e1d1d7c12 */ /* 0x000fe2000f8e3cff */
[----:B------:R-:W-:Y:S01]  /*46d0*/  SYNCS.ARRIVE.TRANS64.RED.A1T0 RZ, [UR15], RZ ;  /* 0x000000ffffff79a7 */ /* 0x000fe2000810040f */
[----:B------:R-:W-:Y:S07]  /*46e0*/  @P3 BRA `(.L_x_78) ;  /* 0xfffffff4001c3947 */ /* 0x000fee000383ffff */
[----:B------:R-:W-:Y:S01]  /*46f0*/  UIADD3 UR7, UPT, UPT, UR7, 0x78, URZ ;  /* 0x0000007807077890 */ /* 0x000fe2000fffe0ff */
[----:B------:R-:W-:-:S03]  /*4700*/  SHF.L.U32 R2, R29, 0x1f, RZ ;  /* 0x0000001f1d027819 */ /* 0x000fc600000006ff */
[----:B------:R-:W-:-:S09]  /*4710*/  ULEA UR4, UR13, UR7, 0x3 ;  /* 0x000000070d047291 */ /* 0x000fd2000f8e18ff */
[----:B------:R-:W1:Y:S02]  /*4720*/  SYNCS.PHASECHK.TRANS64.TRYWAIT P0, [UR4], R2 ;  /* 0x00000002ff0075a7 */ /* 0x000e640008001104 */
[----:B-1----:R-:W-:Y:S05]  /*4730*/  @!P0 BRA `(.L_x_79) ;  /* 0x0000003400948947 */ /* 0x002fea0003800000 */
.L_x_155:
        /* <DEDUP_REMOVED lines=9> */
.L_x_157:
[----:B------:R-:W-:-:S04]  /*47d0*/  UIADD3 UR5, UPT, UPT, UR5, 0x1, URZ ;  /* 0x0000000105057890 */ /* 0x000fc8000fffe0ff */
[----:B------:R-:W-:-:S04]  /*47e0*/  UISETP.NE.AND UP0, UPT, UR5, 0x3, UPT ;  /* 0x000000030500788c */ /* 0x000fc8000bf05270 */
[----:B------:R-:W-:Y:S02]  /*47f0*/  USEL UR4, URZ, 0x1, UP0 ;  /* 0x00000001ff047887 */ /* 0x000fe40008000000 */
[----:B------:R-:W-:-:S04]  /*4800*/  USEL UR5, UR5, URZ, UP0 ;  /* 0x000000ff05057287 */ /* 0x000fc80008000000 */
[----:B------:R-:W-:Y:S01]  /*4810*/  ULEA UR5, UR5, UR7, 0x3 ;  /* 0x0000000705057291 */ /* 0x000fe2000f8e18ff */
[----:B-1----:R-:W-:-:S04]  /*4820*/  LOP3.LUT R2, R29, UR4, RZ, 0x3c, !PT ;  /* 0x000000041d027c12 */ /* 0x002fc8000f8e3cff */
[----:B------:R-:W-:Y:S01]  /*4830*/  SHF.L.U32 R2, R2, 0x1f, RZ ;  /* 0x0000001f02027819 */ /* 0x000fe200000006ff */
[----:B------:R-:W-:-:S07]  /*4840*/  IMAD.U32 R0, RZ, RZ, UR5 ;  /* 0x00000005ff007e24 */ /* 0x000fce000f8e00ff */
.L_x_81:
[----:B-1----:R1:W3:Y:S02]  /*4850*/  SYNCS.PHASECHK.TRANS64.TRYWAIT P0, [R0+URZ], R2 ;  /* 0x00000002000075a7 */ /* 0x0022e400080011ff */
[----:B---3--:R-:W-:Y:S05]  /*4860*/  @!P0 NANOSLEEP.SYNCS 0x989680 ;  /* 0x009896800000895d */ /* 0x008fea0003900000 */
[----:B------:R-:W3:Y:S02]  /*4870*/  @!P0 SYNCS.PHASECHK.TRANS64 P0, [R0+URZ], R2 ;  /* 0x00000002000085a7 */ /* 0x000ee400080010ff */
[----:B--23--:R-:W-:Y:S05]  /*4880*/  @P0 EXIT ;  /* 0x000000000000094d */ /* 0x00cfea0003800000 */
[----:B------:R-:W-:Y:S05]  /*4890*/  BRA `(.L_x_81) ;  /* 0xfffffffc00ec7947 */ /* 0x000fea000383ffff */
.L_x_69:
[----:B------:R-:W-:-:S06]  /*48a0*/  UISETP.GE.AND UP1, UPT, UR8, 0x4, UPT ;  /* 0x000000040800788c */ /* 0x000fcc000bf26270 */
[----:B------:R-:W-:-:S13]  /*48b0*/  PLOP3.LUT P0, PT, PT, PT, UP1, 0x80, 0x8 ;  /* 0x000000000008781c */ /* 0x000fda0003f0f018 */
[----:B------:R-:W-:Y:S05]  /*48c0*/  @!P0 EXIT ;  /* 0x000000000000894d */ /* 0x000fea0003800000 */
[----:B------:R-:W-:Y:S01]  /*48d0*/  BAR.SYNC.DEFER_BLOCKING 0x6, 0xa0 ;  /* 0x0182800000007b1d */ /* 0x000fe20000010000 */
[C---:B------:R-:W-:Y:S01]  /*48e0*/  IMAD.SHL.U32 R2, R93.reuse, 0x20, RZ ;  /* 0x000000205d027824 */ /* 0x040fe200078e00ff */
[C---:B------:R-:W-:Y:S01]  /*48f0*/  LOP3.LUT R94, R93.reuse, 0x2, RZ, 0xc0, !PT ;  /* 0x000000025d5e7812 */ /* 0x040fe200078ec0ff */
[C---:B------:R-:W-:Y:S01]  /*4900*/  IMAD.SHL.U32 R99, R93.reuse, 0x4, RZ ;  /* 0x000000045d637824 */ /* 0x040fe200078e00ff */
[C---:B------:R-:W-:Y:S01]  /*4910*/  LOP3.LUT R100, R93.reuse, 0x60, RZ, 0xc0, !PT ;  /* 0x000000605d647812 */ /* 0x040fe200078ec0ff */
[C---:B------:R-:W-:Y:S01]  /*4920*/  IMAD.U32 R46, R93.reuse, 0x10000, RZ ;  /* 0x000100005d2e7824 */ /* 0x040fe200078e00ff */
[----:B------:R-:W-:Y:S02]  /*4930*/  UMOV UR48, 0x400 ;  /* 0x0000040000307882 */ /* 0x000fe40000000000 */
[----:B------:R-:W1:Y:S01]  /*4940*/  LDC R91, c[0x0][0x370] ;  /* 0x0000dc00ff5b7b82 */ /* 0x000e620000000800 */
[----:B------:R-:W-:Y:S01]  /*4950*/  ULEA UR48, UR37, UR48, 0x18 ;  /* 0x0000003025307291 */ /* 0x000fe2000f8ec0ff */
[----:B------:R-:W-:Y:S01]  /*4960*/  LOP3.LUT R3, R2, 0xc0, RZ, 0xc0, !PT ;  /* 0x000000c002037812 */ /* 0x000fe200078ec0ff */
[----:B------:R-:W-:Y:S01]  /*4970*/  IMAD.MOV.U32 R45, RZ, RZ, RZ ;  /* 0x000000ffff2d7224 */ /* 0x000fe200078e00ff */
[----:B------:R-:W-:Y:S01]  /*4980*/  LOP3.LUT R93, R93, 0x4, RZ, 0xc0, !PT ;  /* 0x000000045d5d7812 */ /* 0x000fe200078ec0ff */
[----:B------:R-:W-:Y:S01]  /*4990*/  UIADD3 UR52, UPT, UPT, UR48, 0x200, URZ ;  /* 0x0000020030347890 */ /* 0x000fe2000fffe0ff */
[----:B------:R-:W-:-:S02]  /*49a0*/  LOP3.LUT R99, R3, 0x18, R99, 0xf8, !PT ;  /* 0x0000001803637812 */ /* 0x000fc400078ef863 */
[----:B------:R-:W-:Y:S01]  /*49b0*/  CS2R R96, SRZ ;  /* 0x0000000000607805 */ /* 0x000fe2000001ff00 */
[----:B------:R-:W2:Y:S01]  /*49c0*/  LDC R42, c[0x0][0xb0c] ;  /* 0x0002c300ff2a7b82 */ /* 0x000ea20000000800 */
[----:B------:R-:W-:Y:S01]  /*49d0*/  LOP3.LUT R46, R46, 0x600000, RZ, 0xc0, !PT ;  /* 0x006000002e2e7812 */ /* 0x000fe200078ec0ff */
[----:B------:R-:W-:Y:S01]  /*49e0*/  IMAD.MOV.U32 R103, RZ, RZ, RZ ;  /* 0x000000ffff677224 */ /* 0x000fe200078e00ff */
[----:B------:R-:W-:Y:S01]  /*49f0*/  IADD3 R98, PT, PT, -R93, 0x2, RZ ;  /* 0x000000025d627810 */ /* 0x000fe20007ffe1ff */
[----:B------:R-:W-:Y:S01]  /*4a00*/  IMAD.MOV R94, RZ, RZ, -R94 ;  /* 0x000000ffff5e7224 */ /* 0x000fe200078e0a5e */
[----:B------:R-:W-:Y:S01]  /*4a10*/  LOP3.LUT R99, R99, 0xf20, R2, 0xf8, !PT ;  /* 0x00000f2063637812 */ /* 0x000fe200078ef802 */
[----:B------:R-:W-:Y:S01]  /*4a20*/  IMAD.MOV R93, RZ, RZ, -R93 ;  /* 0x000000ffff5d7224 */ /* 0x000fe200078e0a5d */
[----:B------:R-:W4:Y:S01]  /*4a30*/  LDCU.64 UR54, c[0x0][0x348] ;  /* 0x00006900ff3677ac */ /* 0x000f220008000a00 */
[----:B------:R-:W1:Y:S01]  /*4a40*/  LDC R89, c[0x0][0xb20] ;  /* 0x0002c800ff597b82 */ /* 0x000e620000000800 */
[----:B------:R-:W3:Y:S01]  /*4a50*/  LDS R0, [UR48+0x150] ;  /* 0x00015030ff007984 */ /* 0x000ee20008000800 */
[----:B------:R-:W-:Y:S01]  /*4a60*/  IMAD.SHL.U32 R98, R98, 0x10, RZ ;  /* 0x0000001062627824 */ /* 0x000fe200078e00ff */
[----:B------:R-:W-:Y:S01]  /*4a70*/  LEA R99, R99, UR52, 0x1 ;  /* 0x0000003463637c11 */ /* 0x000fe2000f8e08ff */
[----:B------:R-:W-:Y:S01]  /*4a80*/  UMOV UR51, 0x1 ;  /* 0x0000000100337882 */ /* 0x000fe20000000000 */
[----:B------:R-:W-:Y:S01]  /*4a90*/  UMOV UR56, URZ ;  /* 0x000000ff00387c82 */ /* 0x000fe20008000000 */
[----:B------:R-:W1:Y:S02]  /*4aa0*/  LDCU.64 UR38, c[0x0][0x888] ;  /* 0x00011100ff2677ac */ /* 0x000e640008000a00 */
[----:B------:R-:W1:Y:S01]  /*4ab0*/  LDC R41, c[0x0][0xb30] ;  /* 0x0002cc00ff297b82 */ /* 0x000e620000000800 */
[----:B------:R-:W1:Y:S01]  /*4ac0*/  LDCU.64 UR44, c[0x0][0x890] ;  /* 0x00011200ff2c77ac */ /* 0x000e620008000a00 */
[----:B------:R-:W-:Y:S01]  /*4ad0*/  UMOV UR50, URZ ;  /* 0x000000ff00327c82 */ /* 0x000fe20008000000 */
[----:B------:R-:W-:-:S05]  /*4ae0*/  UMOV UR49, URZ ;  /* 0x000000ff00317c82 */ /* 0x000fca0008000000 */
[----:B------:R-:W1:Y:S08]  /*4af0*/  LDC.64 R84, c[0x0][0xb10] ;  /* 0x0002c400ff547b82 */ /* 0x000e700000000a00 */
[----:B------:R-:W1:Y:S08]  /*4b00*/  LDC.64 R38, c[0x0][0xb18] ;  /* 0x0002c600ff267b82 */ /* 0x000e700000000a00 */
[----:B------:R-:W1:Y:S08]  /*4b10*/  LDC.64 R36, c[0x0][0xb28] ;  /* 0x0002ca00ff247b82 */ /* 0x000e700000000a00 */
[----:B------:R-:W1:Y:S01]  /*4b20*/  LDC.64 R82, c[0x0][0x8b0] ;  /* 0x00022c00ff527b82 */ /* 0x000e620000000a00 */
[----:B---3--:R-:W-:-:S07]  /*4b30*/  IMAD.IADD R46, R0, 0x1, R46 ;  /* 0x00000001002e7824 */ /* 0x008fce00078e022e */
[----:B------:R-:W3:Y:S08]  /*4b40*/  LDC.64 R80, c[0x0][0x8a8] ;  /* 0x00022a00ff507b82 */ /* 0x000ef00000000a00 */
[----:B--2-4-:R-:W1:Y:S02]  /*4b50*/  LDC R90, c[0x0][0x374] ;  /* 0x0000dd00ff5a7b82 */ /* 0x014e640000000800 */
.L_x_112:
[C---:B------:R-:W-:Y:S02]  /*4b60*/  LEA R0, R103.reuse, UR48, 0x3 ;  /* 0x0000003067007c11 */ /* 0x040fe4000f8e18ff */
[----:B------:R-:W-:Y:S02]  /*4b70*/  SHF.L.U32 R2, R96, 0x1f, RZ ;  /* 0x0000001f60027819 */ /* 0x000fe400000006ff */
[----:B------:R-:W-:Y:S02]  /*4b80*/  LEA R16, R103, UR48, 0x4 ;  /* 0x0000003067107c11 */ /* 0x000fe4000f8e20ff */
[----:B------:R-:W2:Y:S02]  /*4b90*/  SYNCS.PHASECHK.TRANS64.TRYWAIT P0, [R0+URZ+0xa0], R2 ;  /* 0x0000a002000075a7 */ /* 0x000ea400080011ff */
[----:B--2---:R-:W-:Y:S05]  /*4ba0*/  @!P0 BRA `(.L_x_82) ;  /* 0x0000003000a88947 */ /* 0x004fea0003800000 */
.L_x_158:
[----:B------:R-:W4:Y:S01]  /*4bb0*/  LDC.64 R10, c[0x0][0xb10] ;  /* 0x0002c400ff0a7b82 */ /* 0x000f220000000a00 */
[----:B------:R-:W3:Y:S01]  /*4bc0*/  LDS.128 R16, [R16+0x130] ;  /* 0x0001300010107984 */ /* 0x000ee20000000c00 */
[----:B-1----:R-:W-:Y:S01]  /*4bd0*/  ISETP.NE.AND P1, PT, R41, 0x1, PT ;  /* 0x000000012900780c */ /* 0x002fe20003f25270 */
[----:B--2---:R-:W-:Y:S01]  /*4be0*/  VIADD R0, R0, 0xb0 ;  /* 0x000000b000007836 */ /* 0x004fe20000000000 */
[----:B------:R-:W-:Y:S04]  /*4bf0*/  ISETP.GE.AND P0, PT, R40, 0x1, PT ;  /* 0x000000012800780c */ /* 0x000fe80003f06270 */
[----:B------:R-:W1:Y:S01]  /*4c00*/  LDC.64 R8, c[0x0][0xb18] ;  /* 0x0002c600ff087b82 */ /* 0x000e620000000a00 */
[----:B------:R-:W-:Y:S01]  /*4c10*/  PRMT R0, RZ, 0x654, R0 ;  /* 0x00000654ff007816 */ /* 0x000fe20000000000 */
[----:B------:R-:W-:Y:S01]  /*4c20*/  @!PT LDS RZ, [RZ] ;  /* 0x00000000fffff984 */ /* 0x000fe20000000800 */
[----:B------:R-:W-:Y:S01]  /*4c30*/  @!PT LDS RZ, [RZ] ;  /* 0x00000000fffff984 */ /* 0x000fe20000000800 */
[----:B------:R-:W-:Y:S01]  /*4c40*/  @!PT LDS RZ, [RZ] ;  /* 0x00000000fffff984 */ /* 0x000fe20000000800 */
[----:B------:R-:W-:Y:S01]  /*4c50*/  @!PT LDS RZ, [RZ] ;  /* 0x00000000fffff984 */ /* 0x000fe20000000800 */
[----:B------:R2:W-:Y:S06]  /*4c60*/  MEMBAR.ALL.CTA ;  /* 0x0000000000007992 */ /* 0x0005ec0000008000 */
[----:B--2---:R-:W2:Y:S01]  /*4c70*/  FENCE.VIEW.ASYNC.S ;  /* 0x00000000000073c6 */ /* 0x004ea20000000000 */
[----:B------:R-:W1:Y:S08]  /*4c80*/  @!P1 LDC R12, c[0x0][0xb20] ;  /* 0x0002c800ff0c9b82 */ /* 0x000e700000000800 */
[----:B------:R-:W1:Y:S01]  /*4c90*/  @!P1 LDC R7, c[0x0][0xb0c] ;  /* 0x0002c300ff079b82 */ /* 0x000e620000000800 */
[----:B--2---:R2:W-:Y:S01]  /*4ca0*/  SYNCS.ARRIVE.TRANS64.RED.A1T0 RZ, [R0+URZ], RZ ;  /* 0x000000ff00ff79a7 */ /* 0x0045e200081004ff */
[----:B---3--:R-:W-:Y:S04]  /*4cb0*/  LOP3.LUT P4, RZ, R18, 0x1, RZ, 0xc0, !PT ;  /* 0x0000000112ff7812 */ /* 0x008fe8000788c0ff */
[----:B------:R-:W-:Y:S09]  /*4cc0*/  P2R R101, PR, RZ, 0x10 ;  /* 0x00000010ff657803 */ /* 0x000ff20000000000 */
[----:B------:R-:W-:Y:S02]  /*4cd0*/  @P4 MOV R44, R16 ;  /* 0x00000010002c4202 */ /* 0x000fe40000000f00 */
[----:B------:R-:W-:Y:S01]  /*4ce0*/  @P4 LOP3.LUT R43, R17, 0xffff, RZ, 0xc0, !PT ;  /* 0x0000ffff112b4812 */ /* 0x000fe200078ec0ff */
[----:B--2-4-:R-:W-:Y:S06]  /*4cf0*/  @!P0 BRA `(.L_x_83) ;  /* 0x0000000000a48947 */ /* 0x014fec0003800000 */
[----:B------:R-:W-:Y:S01]  /*4d00*/  IMAD.HI.U32 R0, R90, R39, RZ ;  /* 0x000000275a007227 */ /* 0x000fe200078e00ff */
[----:B------:R-:W-:Y:S02]  /*4d10*/  ISETP.NE.AND P0, PT, R38, 0x1, PT ;  /* 0x000000012600780c */ /* 0x000fe40003f05270 */
[----:B------:R-:W-:Y:S01]  /*4d20*/  ISETP.NE.AND P2, PT, R40, 0x1, PT ;  /* 0x000000012800780c */ /* 0x000fe20003f45270 */
[----:B------:R-:W-:Y:S01]  /*4d30*/  IMAD.HI.U32 R4, R91, R84, RZ ;  /* 0x000000545b047227 */ /* 0x000fe200078e00ff */
[----:B------:R-:W-:Y:S02]  /*4d40*/  SHF.R.U32.HI R0, RZ, R89, R0 ;  /* 0x00000059ff007219 */ /* 0x000fe40000011600 */
[----:B------:R-:W-:Y:S01]  /*4d50*/  ISETP.NE.AND P3, PT, R42, 0x1, PT ;  /* 0x000000012a00780c */ /* 0x000fe20003f65270 */
[----:B------:R-:W-:Y:S01]  /*4d60*/  IMAD.HI.U32 R6, R43, R39, RZ ;  /* 0x000000272b067227 */ /* 0x000fe200078e00ff */
[-C--:B------:R-:W-:Y:S02]  /*4d70*/  SHF.R.U32.HI R4, RZ, R85.reuse, R4 ;  /* 0x00000055ff047219 */ /* 0x080fe40000011604 */
[----:B------:R-:W-:Y:S01]  /*4d80*/  SEL R0, R90, R0, !P0 ;  /* 0x000000005a007207 */ /* 0x000fe20004000000 */
[----:B------:R-:W-:Y:S01]  /*4d90*/  IMAD.HI.U32 R5, R44, R84, RZ ;  /* 0x000000542c057227 */ /* 0x000fe200078e00ff */
[----:B------:R-:W-:Y:S03]  /*4da0*/  SEL R4, R91, R4, !P3 ;  /* 0x000000045b047207 */ /* 0x000fe60005800000 */
[-C--:B------:R-:W-:Y:S01]  /*4db0*/  IMAD.HI.U32 R3, R0, R36.reuse, RZ ;  /* 0x0000002400037227 */ /* 0x080fe200078e00ff */
[----:B------:R-:W-:Y:S03]  /*4dc0*/  SHF.R.U32.HI R5, RZ, R85, R5 ;  /* 0x00000055ff057219 */ /* 0x000fe60000011605 */
[----:B------:R-:W-:Y:S01]  /*4dd0*/  IMAD.HI.U32 R2, R4, R36, RZ ;  /* 0x0000002404027227 */ /* 0x000fe200078e00ff */
[----:B------:R-:W-:Y:S02]  /*4de0*/  @P2 SHF.R.U32.HI R0, RZ, R37, R3 ;  /* 0x00000025ff002219 */ /* 0x000fe40000011603 */
[----:B------:R-:W-:Y:S02]  /*4df0*/  SHF.R.U32.HI R3, RZ, R89, R6 ;  /* 0x00000059ff037219 */ /* 0x000fe40000011606 */
[----:B------:R-:W-:Y:S01]  /*4e00*/  @P2 SHF.R.U32.HI R4, RZ, R37, R2 ;  /* 0x00000025ff042219 */ /* 0x000fe20000011602 */
[----:B------:R-:W-:Y:S01]  /*4e10*/  IMAD R0, R40, R0, RZ ;  /* 0x0000000028007224 */ /* 0x000fe200078e02ff */
[----:B------:R-:W-:Y:S02]  /*4e20*/  SEL R3, R43, R3, !P0 ;  /* 0x000000032b037207 */ /* 0x000fe40004000000 */
[----:B------:R-:W-:Y:S01]  /*4e30*/  SEL R2, R44, R5, !P3 ;  /* 0x000000052c027207 */ /* 0x000fe20005800000 */
[----:B------:R-:W-:Y:S01]  /*4e40*/  IMAD R5, R40, R4, RZ ;  /* 0x0000000428057224 */ /* 0x000fe200078e02ff */
[C---:B------:R-:W-:Y:S01]  /*4e50*/  ISETP.GE.AND P0, PT, R3.reuse, R0, PT ;  /* 0x000000000300720c */ /* 0x040fe20003f06270 */
[C---:B------:R-:W-:Y:S03]  /*4e60*/  IMAD.HI.U32 R0, R3.reuse, R36, RZ ;  /* 0x0000002403007227 */ /* 0x040fe600078e00ff */
[C---:B------:R-:W-:Y:S02]  /*4e70*/  ISETP.GE.OR P0, PT, R2.reuse, R5, P0 ;  /* 0x000000050200720c */ /* 0x040fe40000706670 */
[----:B------:R-:W-:Y:S04]  /*4e80*/  SHF.R.U32.HI R0, RZ, R37, R0 ;  /* 0x00000025ff007219 */ /* 0x000fe80000011600 */
[C---:B------:R-:W-:Y:S05]  /*4e90*/  SEL R6, R3.reuse, R0, !P2 ;  /* 0x0000000003067207 */ /* 0x040fea0005000000 */
        /* <DEDUP_REMOVED lines=14> */
[----:B------:R-:W-:Y:S07]  /*4f80*/  IMAD R43, R3, R38, R43 ;  /* 0x00000026032b7224 */ /* 0x000fee00078e022b */
.L_x_83:
[----:B-1----:R-:W-:Y:S01]  /*4f90*/  @!P1 ISETP.NE.AND P0, PT, R8, 0x1, PT ;  /* 0x000000010800980c */ /* 0x002fe20003f05270 */
[----:B------:R-:W-:Y:S01]  /*4fa0*/  @!P1 IMAD.HI.U32 R0, R44, R10, RZ ;  /* 0x0000000a2c009227 */ /* 0x000fe200078e00ff */
[----:B------:R-:W-:Y:S01]  /*4fb0*/  @!P1 ISETP.NE.AND P2, PT, R7, 0x1, PT ;  /* 0x000000010700980c */ /* 0x000fe20003f45270 */
[----:B------:R-:W-:Y:S01]  /*4fc0*/  ULOP3.LUT UP0, URZ, UR52, 0x1b0, URZ, 0xc0, !UPT ;  /* 0x000001b034ff7892 */ /* 0x000fe2000f80c0ff */
[----:B------:R-:W-:Y:S01]  /*4fd0*/  R2UR UR42, R15 ;  /* 0x000000000f2a72ca */ /* 0x000fe200000e0000 */
[----:B------:R-:W-:Y:S01]  /*4fe0*/  @!P1 IMAD.HI.U32 R2, R43, R9, RZ ;  /* 0x000000092b029227 */ /* 0x000fe200078e00ff */
[----:B------:R-:W-:Y:S02]  /*4ff0*/  @!P1 SHF.R.U32.HI R0, RZ, R11, R0 ;  /* 0x0000000bff009219 */ /* 0x000fe40000011600 */
[----:B------:R-:W-:Y:S01]  /*5000*/  R2UR UR41, R14 ;  /* 0x000000000e2972ca */ /* 0x000fe200000e0000 */
[----:B------:R-:W-:Y:S01]  /*5010*/  VIADD R103, R103, 0x1 ;  /* 0x0000000167677836 */ /* 0x000fe20000000000 */
[----:B------:R-:W-:Y:S02]  /*5020*/  @!P1 SHF.R.U32.HI R2, RZ, R12, R2 ;  /* 0x0000000cff029219 */ /* 0x000fe40000011602 */
[----:B------:R-:W-:Y:S02]  /*5030*/  @!P1 SEL R3, R44, R0, !P2 ;  /* 0x000000002c039207 */ /* 0x000fe40005000000 */
[----:B------:R-:W-:Y:S02]  /*5040*/  @!P1 SEL R2, R43, R2, !P0 ;  /* 0x000000022b029207 */ /* 0x000fe40004000000 */
[----:B------:R-:W-:Y:S01]  /*5050*/  @P4 SHF.R.U32.HI R95, RZ, 0x10, R17 ;  /* 0x00000010ff5f4819 */ /* 0x000fe20000011611 */
[----:B------:R-:W-:Y:S02]  /*5060*/  USHF.L.U32 UR42, UR42, 0x7, URZ ;  /* 0x000000072a2a7899 */ /* 0x000fe400080006ff */
[----:B------:R-:W-:Y:S02]  /*5070*/  @!P1 IMAD.IADD R0, R2, 0x1, -R3 ;  /* 0x0000000102009824 */ /* 0x000fe400078e0a03 */
[----:B------:R-:W-:Y:S01]  /*5080*/  @!P1 IMAD.IADD R2, R3, 0x1, -R2 ;  /* 0x0000000103029824 */ /* 0x000fe200078e0a02 */
[----:B------:R-:W-:Y:S01]  /*5090*/  USHF.L.U32 UR41, UR41, 0x6, URZ ;  /* 0x0000000629297899 */ /* 0x000fe200080006ff */
[----:B------:R-:W-:Y:S02]  /*50a0*/  @!P1 IMAD R44, R0, R7, R44 ;  /* 0x00000007002c9224 */ /* 0x000fe400078e022c */
[----:B------:R-:W-:Y:S01]  /*50b0*/  @!P1 IMAD R43, R2, R8, R43 ;  /* 0x00000008022b9224 */ /* 0x000fe200078e022b */
[----:B------:R-:W-:Y:S08]  /*50c0*/  BRA.U !UP0, `(.L_x_84) ;  /* 0x00000001087c7547 */ /* 0x000ff0000b800000 */
[----:B------:R-:W1:Y:S01]  /*50d0*/  LDCU.64 UR8, c[0x4][0x80] ;  /* 0x01001000ff0877ac */ /* 0x000e620008000a00 */
[----:B------:R-:W-:Y:S01]  /*50e0*/  MOV R2, 0x0 ;  /* 0x0000000000027802 */ /* 0x000fe20000000f00 */
[----:B------:R-:W-:Y:S02]  /*50f0*/  HFMA2 R12, -RZ, RZ, 0, 5.9604644775390625e-08 ;  /* 0x00000001ff0c7431 */ /* 0x000fe400000001ff */
[----:B------:R-:W-:Y:S01]  /*5100*/  IMAD.MOV.U32 R8, RZ, RZ, 0x70 ;  /* 0x00000070ff087424 */ /* 0x000fe200078e00ff */
[----:B------:R2:W3:Y:S01]  /*5110*/  LDC.64 R14, c[0x4][R2] ;  /* 0x01000000020e7b82 */ /* 0x0004e20000000a00 */
[----:B------:R-:W4:Y:S01]  /*5120*/  LDCU.64 UR6, c[0x4][0x88] ;  /* 0x01001100ff0677ac */ /* 0x000f220008000a00 */
[----:B------:R-:W-:Y:S01]  /*5130*/  IMAD.MOV.U32 R13, RZ, RZ, RZ ;  /* 0x000000ffff0d7224 */ /* 0x000fe200078e00ff */
[----:B------:R-:W2:Y:S01]  /*5140*/  LDCU.64 UR4, c[0x4][0x8] ;  /* 0x01000100ff0477ac */ /* 0x000ea20008000a00 */
[----:B-1----:R-:W-:Y:S01]  /*5150*/  MOV R5, UR9 ;  /* 0x0000000900057c02 */ /* 0x002fe20008000f00 */
[----:B------:R-:W-:Y:S01]  /*5160*/  IMAD.U32 R4, RZ, RZ, UR8 ;  /* 0x00000008ff047e24 */ /* 0x000fe2000f8e00ff */
[----:B----4-:R-:W-:Y:S01]  /*5170*/  MOV R7, UR7 ;  /* 0x0000000700077c02 */ /* 0x010fe20008000f00 */
[----:B------:R-:W-:Y:S01]  /*5180*/  IMAD.U32 R6, RZ, RZ, UR6 ;  /* 0x00000006ff067e24 */ /* 0x000fe2000f8e00ff */
[----:B--2---:R-:W-:Y:S01]  /*5190*/  MOV R11, UR5 ;  /* 0x00000005000b7c02 */ /* 0x004fe20008000f00 */
[----:B------:R-:W-:Y:S02]  /*51a0*/  IMAD.U32 R10, RZ, RZ, UR4 ;  /* 0x00000004ff0a7e24 */ /* 0x000fe4000f8e00ff */
[----:B------:R-:W-:Y:S07]  /*51b0*/  LEPC R20, `(.L_x_85) ;  /* 0x000000001014794e */ /* 0x000fee0000000000 */
[----:B---3-5:R-:W-:Y:S05]  /*51c0*/  CALL.ABS.NOINC R14 ;  /* 0x000000000e007343 */ /* 0x028fea0003c00000 */
.L_x_85:
[----:B------:R-:W1:Y:S01]  /*51d0*/  LDCU.64 UR8, c[0x4][0x80] ;  /* 0x01001000ff0877ac */ /* 0x000e620008000a00 */
[----:B------:R-:W2:Y:S01]  /*51e0*/  LDC.64 R2, c[0x4][R2] ;  /* 0x0100000002027b82 */ /* 0x000ea20000000a00 */
[----:B------:R-:W-:Y:S02]  /*51f0*/  HFMA2 R12, -RZ, RZ, 0, 5.9604644775390625e-08 ;  /* 0x00000001ff0c7431 */ /* 0x000fe400000001ff */
[----:B------:R-:W-:Y:S02]  /*5200*/  IMAD.MOV.U32 R8, RZ, RZ, 0x70 ;  /* 0x00000070ff087424 */ /* 0x000fe400078e00ff */
[----:B------:R-:W-:Y:S01]  /*5210*/  IMAD.MOV.U32 R13, RZ, RZ, RZ ;  /* 0x000000ffff0d7224 */ /* 0x000fe200078e00ff */
[----:B------:R-:W3:Y:S01]  /*5220*/  LDCU.64 UR6, c[0x4][0x88] ;  /* 0x01001100ff0677ac */ /* 0x000ee20008000a00 */
[----:B------:R-:W4:Y:S01]  /*5230*/  LDCU.64 UR4, c[0x4][0x8] ;  /* 0x01000100ff0477ac */ /* 0x000f220008000a00 */
[----:B-1----:R-:W-:Y:S02]  /*5240*/  MOV R4, UR8 ;  /* 0x0000000800047c02 */ /* 0x002fe40008000f00 */
[----:B------:R-:W-:Y:S02]  /*5250*/  MOV R5, UR9 ;  /* 0x0000000900057c02 */ /* 0x000fe40008000f00 */
[----:B---3--:R-:W-:Y:S01]  /*5260*/  MOV R7, UR7 ;  /* 0x0000000700077c02 */ /* 0x008fe20008000f00 */
[----:B------:R-:W-:Y:S01]  /*5270*/  IMAD.U32 R6, RZ, RZ, UR6 ;  /* 0x00000006ff067e24 */ /* 0x000fe2000f8e00ff */
[----:B----4-:R-:W-:Y:S01]  /*5280*/  MOV R11, UR5 ;  /* 0x00000005000b7c02 */ /* 0x010fe20008000f00 */
[----:B------:R-:W-:Y:S02]  /*5290*/  IMAD.U32 R10, RZ, RZ, UR4 ;  /* 0x00000004ff0a7e24 */ /* 0x000fe4000f8e00ff */
[----:B------:R-:W-:Y:S07]  /*52a0*/  LEPC R20, `(.L_x_84) ;  /* 0x000000001014794e */ /* 0x000fee0000000000 */
[----:B--2---:R-:W-:Y:S05]  /*52b0*/  CALL.ABS.NOINC R2 ;  /* 0x0000000002007343 */ /* 0x004fea0003c00000 */
.L_x_84:
[----:B------:R-:W-:Y:S01]  /*52c0*/  ISETP.NE.U32.AND P4, PT, R82, RZ, PT ;  /* 0x000000ff5200720c */ /* 0x000fe20003f85070 */
[----:B------:R-:W-:Y:S01]  /*52d0*/  UISETP.NE.AND UP2, UPT, UR53, URZ, UPT ;  /* 0x000000ff3500728c */ /* 0x000fe2000bf45270 */
[----:B------:R-:W-:Y:S01]  /*52e0*/  ISETP.NE.U32.AND P2, PT, RZ, UR38, PT ;  /* 0x00000026ff007c0c */ /* 0x000fe2000bf45070 */
[----:B------:R-:W-:Y:S01]  /*52f0*/  UISETP.NE.U32.AND UP1, UPT, UR44, URZ, UPT ;  /* 0x000000ff2c00728c */ /* 0x000fe2000bf25070 */
[----:B------:R-:W-:Y:S01]  /*5300*/  ISETP.NE.AND.EX P4, PT, R83, RZ, PT, P4 ;  /* 0x000000ff5300720c */ /* 0x000fe20003f85340 */
[----:B------:R-:W-:Y:S01]  /*5310*/  UPLOP3.LUT UP0, UPT, UPT, UPT, UPT, 0x40, 0x4 ;  /* 0x000000000004789c */ /* 0x000fe20003f0e870 */
[----:B------:R-:W-:Y:S01]  /*5320*/  ISETP.NE.AND.EX P2, PT, RZ, UR39, PT, P2 ;  /* 0x00000027ff007c0c */ /* 0x000fe2000bf45320 */
[----:B------:R-:W-:Y:S01]  /*5330*/  UISETP.NE.AND.EX UP1, UPT, UR45, URZ, UPT, UP1 ;  /* 0x000000ff2d00728c */ /* 0x000fe2000bf25310 */
[----:B------:R-:W-:Y:S04]  /*5340*/  PLOP3.LUT P1, PT, PT, PT, UP2, 0x80, 0x8 ;  /* 0x000000000008781c */ /* 0x000fe80003f2f028 */
[----:B------:R-:W-:Y:S06]  /*5350*/  @UP2 UPLOP3.LUT UP0, UPT, UPT, UPT, UP1, 0x80, 0x8 ;  /* 0x000000000008289c */ /* 0x000fec0003f0f010 */
[----:B------:R-:W-:Y:S01]  /*5360*/  PLOP3.LUT P0, PT, PT, PT, UP0, 0x80, 0x8 ;  /* 0x000000000008781c */ /* 0x000fe20003f0f008 */
[----:B------:R-:W-:Y:S01]  /*5370*/  @!UPT UIADD3 URZ, UPT, UPT, URZ, URZ, URZ ;  /* 0x000000fffffff290 */ /* 0x000fe2000fffe0ff */
[----:B------:R-:W-:Y:S11]  /*5380*/  BRA.U !UP1, `(.L_x_86) ;  /* 0x0000000109387547 */ /* 0x000ff6000b800000 */
[----:B------:R-:W-:Y:S01]  /*5390*/  UISETP.NE.U32.AND UP0, UPT, UR38, URZ, UPT ;  /* 0x000000ff2600728c */ /* 0x000fe2000bf05070 */
[----:B------:R-:W-:Y:S02]  /*53a0*/  HFMA2 R0, -RZ, RZ, 0, 5.9604644775390625e-08 ;  /* 0x00000001ff007431 */ /* 0x000fe400000001ff */
[----:B------:R-:W-:Y:S01]  /*53b0*/  IMAD.MOV.U32 R88, RZ, RZ, 0x1 ;  /* 0x00000001ff587424 */ /* 0x000fe200078e00ff */
[----:B------:R-:W-:Y:S06]  /*53c0*/  UISETP.NE.AND.EX UP0, UPT, UR39, URZ, UPT, UP0 ;  /* 0x000000ff2700728c */ /* 0x000fec000bf05300 */
[----:B------:R-:W-:Y:S05]  /*53d0*/  PLOP3.LUT P3, PT, PT, PT, UP0, 0x80, 0x8 ;  /* 0x000000000008781c */ /* 0x000fea0003f6f008 */
[----:B------:R-:W1:Y:S01]  /*53e0*/  @UP0 LDCU.64 UR6, c[0x0][0x888] ;  /* 0x00011100ff0607ac */ /* 0x000e620008000a00 */
[----:B------:R-:W-:Y:S07]  /*53f0*/  @UP0 UIMAD UR4, UR36, UR44, URZ ;  /* 0x0000002c240402a4 */ /* 0x000fee000f8e02ff */
[----:B------:R-:W-:Y:S01]  /*5400*/  @!P3 PRMT R88, R0, 0x7610, R88 ;  /* 0x000076100058b816 */ /* 0x000fe20000000058 */
[----:B-1----:R-:W-:Y:S03]  /*5410*/  @UP0 UIMAD.WIDE UR6, UR4, 0x4, UR6 ;  /* 0x00000004040608a5 */ /* 0x002fe6000f8e0206 */
[----:B------:R-:W1:Y:S03]  /*5420*/  @!UP0 LDCU UR4, c[0x0][0x880] ;  /* 0x00011000ff0487ac */ /* 0x000e660008000800 */
[----:B------:R-:W-:Y:S01]  /*5430*/  IMAD.U32 R2, RZ, RZ, UR6 ;  /* 0x00000006ff027e24 */ /* 0x000fe2000f8e00ff */
[----:B------:R-:W-:Y:S05]  /*5440*/  MOV R3, UR7 ;  /* 0x0000000700037c02 */ /* 0x000fea0008000f00 */
[----:B-----5:R2:W5:Y:S02]  /*5450*/  @P3 LDG.E R49, desc[UR46][R2.64] ;  /* 0x0000002e02313981 */ /* 0x020564000c1e1900 */
[----:B-12---:R-:W-:Y:S02]  /*5460*/  @!P3 IMAD.U32 R49, RZ, RZ, UR4 ;  /* 0x00000004ff31be24 */ /* 0x006fe4000f8e00ff */
.L_x_86:
[----:B------:R-:W-:Y:S05]  /*5470*/  @!P4 BRA `(.L_x_87) ;  /* 0x000000000020c947 */ /* 0x000fea0003800000 */
[----:B------:R-:W-:Y:S04]  /*5480*/  ISETP.NE.U32.AND P3, PT, R80, RZ, PT ;  /* 0x000000ff5000720c */ /* 0x000fe80003f65070 */
[----:B------:R-:W-:Y:S11]  /*5490*/  ISETP.NE.AND.EX P3, PT, R81, RZ, PT, P3 ;  /* 0x000000ff5100720c */ /* 0x000ff60003f65330 */
[----:B------:R-:W-:Y:S02]  /*54a0*/  @!UPT UIADD3 URZ, UPT, UPT, URZ, URZ, URZ ;  /* 0x000000fffffff290 */ /* 0x000fe4000fffe0ff */
[----:B------:R-:W1:Y:S01]  /*54b0*/  @P3 LDC.64 R2, c[0x0][0x8a8] ;  /* 0x00022a00ff023b82 */ /* 0x000e620000000a00 */
[----:B------:R-:W-:Y:S04]  /*54c0*/  @P3 IMAD R0, R82, UR36, RZ ;  /* 0x0000002452003c24 */ /* 0x000fe8000f8e02ff */
[----:B-1----:R-:W-:Y:S05]  /*54d0*/  @P3 IMAD.WIDE R2, R0, 0x4, R2 ;  /* 0x0000000400023825 */ /* 0x002fea00078e0202 */
[----:B-----5:R1:W5:Y:S02]  /*54e0*/  @P3 LDG.E R47, desc[UR46][R2.64] ;  /* 0x0000002e022f3981 */ /* 0x020364000c1e1900 */
[----:B-1----:R-:W2:Y:S02]  /*54f0*/  @!P3 LDC R47, c[0x0][0x8a0] ;  /* 0x00022800ff2fbb82 */ /* 0x002ea40000000800 */
.L_x_87:
[----:B-----5:R-:W-:Y:S01]  /*5500*/  FSETP.NEU.AND P3, PT, R49, RZ, PT ;  /* 0x000000ff3100720b */ /* 0x020fe20003f6d000 */
[----:B------:R-:W-:Y:S01]  /*5510*/  ULOP3.LUT UR4, UR51, 0x1, URZ, 0x3c, !UPT ;  /* 0x0000000133047892 */ /* 0x000fe2000f8e3cff */
[----:B------:R-:W-:Y:S01]  /*5520*/  SEL R4, RZ, 0xffffffff, P2 ;  /* 0xffffffffff047807 */ /* 0x000fe20001000000 */
[----:B------:R-:W-:Y:S01]  /*5530*/  IMAD.U32 R72, RZ, RZ, UR56 ;  /* 0x00000038ff487e24 */ /* 0x000fe2000f8e00ff */
[----:B------:R-:W-:Y:S01]  /*5540*/  @P1 LOP3.LUT P2, RZ, R88, 0xff, RZ, 0xc0, !PT ;  /* 0x000000ff58ff1812 */ /* 0x000fe2000784c0ff */
[----:B------:R-:W-:Y:S01]  /*5550*/  IMAD.SHL.U32 R106, R94, 0x10, RZ ;  /* 0x000000105e6a7824 */ /* 0x000fe200078e00ff */
[----:B------:R-:W-:Y:S01]  /*5560*/  @P1 SEL R0, RZ, 0xffffffff, P3 ;  /* 0xffffffffff001807 */ /* 0x000fe20001800000 */
[----:B------:R-:W-:Y:S01]  /*5570*/  IMAD.U32 R107, RZ, RZ, UR4 ;  /* 0x00000004ff6b7e24 */ /* 0x000fe2000f8e00ff */
[----:B------:R-:W-:Y:S01]  /*5580*/  LEA R73, R45, UR48, 0x3 ;  /* 0x000000302d497c11 */ /* 0x000fe2000f8e18ff */
[----:B------:R-:W-:Y:S01]  /*5590*/  IMAD.SHL.U32 R72, R72, 0x2000, RZ ;  /* 0x0000200048487824 */ /* 0x000fe200078e00ff */
[----:B------:R-:W-:Y:S01]  /*55a0*/  @P0 SEL R0, R4, R0, !P2 ;  /* 0x0000000004000207 */ /* 0x000fe20005000000 */
[----:B------:R-:W-:Y:S01]  /*55b0*/  IMAD.SHL.U32 R105, R93, 0x10, RZ ;  /* 0x000000105d697824 */ /* 0x000fe200078e00ff */
[----:B------:R-:W-:Y:S01]  /*55c0*/  PLOP3.LUT P2, PT, PT, PT, UP1, 0x80, 0x8 ;  /* 0x000000000008781c */ /* 0x000fe20003f4f018 */
[----:B------:R-:W-:Y:S01]  /*55d0*/  IMAD.IADD R67, R99, 0x1, R72 ;  /* 0x0000000163437824 */ /* 0x000fe200078e0248 */
[----:B------:R-:W-:Y:S01]  /*55e0*/  @P1 LOP3.LUT R0, R0, 0x1, RZ, 0xc0, !PT ;  /* 0x0000000100001812 */ /* 0x000fe200078ec0ff */
[----:B------:R-:W-:Y:S01]  /*55f0*/  BSSY B1, `(.L_x_88) ;  /* 0x0000039000017945 */ /* 0x000fe20003800000 */
[----:B------:R-:W-:Y:S01]  /*5600*/  LOP3.LUT P4, R102, R88, 0xff, RZ, 0xc0, !PT ;  /* 0x000000ff58667812 */ /* 0x000fe2000788c0ff */
[----:B------:R-:W-:Y:S01]  /*5610*/  IMAD.IADD R66, R67, 0x1, R106 ;  /* 0x0000000143427824 */ /* 0x000fe200078e026a */
[----:B------:R-:W-:Y:S01]  /*5620*/  ISETP.NE.U32.OR P5, PT, R0, 0x1, !P1 ;  /* 0x000000010000780c */ /* 0x000fe20004fa5470 */
[----:B------:R-:W-:Y:S01]  /*5630*/  IMAD.U32 R0, RZ, RZ, UR56 ;  /* 0x00000038ff007e24 */ /* 0x000fe2000f8e00ff */
[----:B------:R-:W-:Y:S01]  /*5640*/  SEL R3, RZ, 0xffffffff, P3 ;  /* 0xffffffffff037807 */ /* 0x000fe20001800000 */
[----:B------:R-:W-:Y:S01]  /*5650*/  IMAD.MOV.U32 R75, RZ, RZ, 0x1 ;  /* 0x00000001ff4b7424 */ /* 0x000fe200078e00ff */
[----:B------:R-:W-:Y:S01]  /*5660*/  P2R R104, PR, RZ, 0x20 ;  /* 0x00000020ff687803 */ /* 0x000fe20000000000 */
[----:B------:R-:W-:Y:S01]  /*5670*/  IMAD R48, R45, 0x40, R46 ;  /* 0x000000402d307824 */ /* 0x000fe200078e022e */
[----:B------:R-:W-:Y:S01]  /*5680*/  LEA R0, R0, UR48, 0x3 ;  /* 0x0000003000007c11 */ /* 0x000fe2000f8e18ff */
[----:B------:R-:W-:Y:S01]  /*5690*/  IMAD.U32 R74, RZ, RZ, UR56 ;  /* 0x00000038ff4a7e24 */ /* 0x000fe2000f8e00ff */
[----:B------:R-:W-:Y:S02]  /*56a0*/  @P2 SEL R3, R4, R3, !P4 ;  /* 0x0000000304032207 */ /* 0x000fe40006000000 */
[----:B------:R-:W-:Y:S02]  /*56b0*/  CS2R R78, SRZ ;  /* 0x00000000004e7805 */ /* 0x000fe4000001ff00 */
[----:B------:R-:W-:Y:S02]  /*56c0*/  CS2R R76, SRZ ;  /* 0x00000000004c7805 */ /* 0x000fe4000001ff00 */
[----:B------:R-:W-:Y:S02]  /*56d0*/  CS2R R70, SRZ ;  /* 0x0000000000467805 */ /* 0x000fe4000001ff00 */
[----:B------:R-:W-:Y:S02]  /*56e0*/  LOP3.LUT R3, R3, 0x1, RZ, 0xc0, !PT ;  /* 0x0000000103037812 */ /* 0x000fe400078ec0ff */
[----:B------:R-:W-:Y:S02]  /*56f0*/  CS2R R68, SRZ ;  /* 0x0000000000447805 */ /* 0x000fe4000001ff00 */
[----:B------:R-:W-:Y:S02]  /*5700*/  @P5 SHF.L.U32 R2, R107, 0x1f, RZ ;  /* 0x0000001f6b025819 */ /* 0x000fe400000006ff */
[----:B------:R-:W-:Y:S02]  /*5710*/  CS2R R62, SRZ ;  /* 0x00000000003e7805 */ /* 0x000fe4000001ff00 */
[----:B------:R-:W-:Y:S02]  /*5720*/  ISETP.NE.U32.AND P2, PT, R3, 0x1, PT ;  /* 0x000000010300780c */ /* 0x000fe40003f45070 */
[----:B------:R-:W-:Y:S01]  /*5730*/  CS2R R60, SRZ ;  /* 0x00000000003c7805 */ /* 0x000fe2000001ff00 */
[----:B------:R1:W3:Y:S01]  /*5740*/  @P5 SYNCS.PHASECHK.TRANS64.TRYWAIT P1, [R0+URZ+0x60], R2 ;  /* 0x00006002000055a7 */ /* 0x0002e200080211ff */
[----:B------:R-:W-:Y:S02]  /*5750*/  CS2R R58, SRZ ;  /* 0x00000000003a7805 */ /* 0x000fe4000001ff00 */
[----:B------:R-:W-:Y:S02]  /*5760*/  P2R R108, PR, RZ, 0x4 ;  /* 0x00000004ff6c7803 */ /* 0x000fe40000000000 */
[----:B------:R-:W-:Y:S01]  /*5770*/  CS2R R56, SRZ ;  /* 0x0000000000387805 */ /* 0x000fe2000001ff00 */
[----:B------:R-:W-:Y:S02]  /*5780*/  IMAD.IADD R65, R67, 0x1, R105 ;  /* 0x0000000143417824 */ /* 0x000fe400078e0269 */
[----:B------:R-:W-:Y:S01]  /*5790*/  IMAD.IADD R64, R98, 0x1, R66 ;  /* 0x0000000162407824 */ /* 0x000fe200078e0242 */
[----:B-1----:R-:W-:Y:S04]  /*57a0*/  SHF.L.U32 R2, R97, 0x1f, RZ ;  /* 0x0000001f61027819 */ /* 0x002fe800000006ff */
[----:B------:R1:W4:Y:S01]  /*57b0*/  SYNCS.PHASECHK.TRANS64.TRYWAIT P0, [R73+URZ+0xc0], R2 ;  /* 0x0000c002490075a7 */ /* 0x00032200080011ff */
[----:B---3--:R-:W-:Y:S01]  /*57c0*/  @P5 SEL R75, RZ, 0x1, !P1 ;  /* 0x00000001ff4b5807 */ /* 0x008fe20004800000 */
[----:B-1----:R-:W-:Y:S06]  /*57d0*/  @!P5 BRA `(.L_x_89) ;  /* 0x000000000068d947 */ /* 0x002fec0003800000 */
[----:B------:R-:W-:Y:S01]  /*57e0*/  ISETP.NE.AND P1, PT, R75, RZ, PT ;  /* 0x000000ff4b00720c */ /* 0x000fe20003f25270 */
[----:B------:R-:W-:Y:S01]  /*57f0*/  BSSY B0, `(.L_x_90) ;  /* 0x000000d000007945 */ /* 0x000fe20003800000 */
[----:B------:R-:W-:Y:S02]  /*5800*/  CS2R R58, SRZ ;  /* 0x00000000003a7805 */ /* 0x000fe4000001ff00 */
[----:B------:R-:W-:Y:S02]  /*5810*/  CS2R R56, SRZ ;  /* 0x0000000000387805 */ /* 0x000fe4000001ff00 */
[----:B------:R-:W-:Y:S02]  /*5820*/  CS2R R62, SRZ ;  /* 0x00000000003e7805 */ /* 0x000fe4000001ff00 */
[----:B------:R-:W-:Y:S02]  /*5830*/  CS2R R60, SRZ ;  /* 0x00000000003c7805 */ /* 0x000fe4000001ff00 */
[----:B------:R-:W-:Y:S02]  /*5840*/  CS2R R70, SRZ ;  /* 0x0000000000467805 */ /* 0x000fe4000001ff00 */
[----:B------:R-:W-:Y:S02]  /*5850*/  CS2R R68, SRZ ;  /* 0x0000000000447805 */ /* 0x000fe4000001ff00 */
[----:B------:R-:W-:Y:S02]  /*5860*/  CS2R R78, SRZ ;  /* 0x00000000004e7805 */ /* 0x000fe4000001ff00 */
[----:B------:R-:W-:Y:S01]  /*5870*/  CS2R R76, SRZ ;  /* 0x00000000004c7805 */ /* 0x000fe2000001ff00 */
[----:B------:R-:W-:Y:S06]  /*5880*/  @P1 BRA `(.L_x_91) ;  /* 0x00000000000c1947 */ /* 0x000fec0003800000 */
[----:B------:R-:W-:Y:S04]  /*5890*/  SHF.L.U32 R3, R107, 0x1f, RZ ;  /* 0x0000001f6b037819 */ /* 0x000fe800000006ff */
[----:B------:R-:W1:Y:S02]  /*58a0*/  SYNCS.PHASECHK.TRANS64.TRYWAIT P1, [R0+URZ+0x60], R3 ;  /* 0x00006003000075a7 */ /* 0x000e6400080211ff */
[----:B-1----:R-:W-:Y:S05]  /*58b0*/  @!P1 BRA `(.L_x_92) ;  /* 0x0000002400789947 */ /* 0x002fea0003800000 */
.L_x_91:
[----:B------:R-:W-:Y:S05]  /*58c0*/  BSYNC B0 ;  /* 0x0000000000007941 */ /* 0x000fea0003800000 */
.L_x_90:
[----:B------:R-:W-:Y:S01]  /*58d0*/  ISETP.NE.AND P1, PT, R108, RZ, PT ;  /* 0x000000ff6c00720c */ /* 0x000fe20003f25270 */
[----:B------:R-:W-:Y:S04]  /*58e0*/  UIADD3 UR5, UPT, UPT, UR56, 0x1, URZ ;  /* 0x0000000138057890 */ /* 0x000fe8000fffe0ff */
[----:B------:R-:W-:Y:S04]  /*58f0*/  UISETP.NE.AND UP0, UPT, UR5, 0x3, UPT ;  /* 0x000000030500788c */ /* 0x000fe8000bf05270 */
[----:B------:R-:W-:Y:S02]  /*5900*/  USEL UR4, URZ, 0x1, UP0 ;  /* 0x00000001ff047887 */ /* 0x000fe40008000000 */
[----:B------:R-:W-:Y:S02]  /*5910*/  USEL UR5, UR5, URZ, UP0 ;  /* 0x000000ff05057287 */ /* 0x000fe40008000000 */
[----:B------:R3:W1:Y:S02]  /*5920*/  @P1 LDS.128 R56, [R67] ;  /* 0x0000000043381984 */ /* 0x0006640000000c00 */
[----:B------:R-:W-:Y:S02]  /*5930*/  LOP3.LUT R107, R107, UR4, RZ, 0x3c, !PT ;  /* 0x000000046b6b7c12 */ /* 0x000fe4000f8e3cff */
[----:B------:R3:W1:Y:S01]  /*5940*/  @P1 LDS.128 R60, [R66+0x10] ;  /* 0x00001000423c1984 */ /* 0x0006620000000c00 */
[----:B------:R-:W-:Y:S03]  /*5950*/  IMAD.U32 R74, RZ, RZ, UR5 ;  /* 0x00000005ff4a7e24 */ /* 0x000fe6000f8e00ff */
[----:B------:R3:W1:Y:S04]  /*5960*/  @P1 LDS.128 R68, [R65+0x20] ;  /* 0x0000200041441984 */ /* 0x0006680000000c00 */
[----:B------:R3:W1:Y:S02]  /*5970*/  @P1 LDS.128 R76, [R64+0x10] ;  /* 0x00001000404c1984 */ /* 0x0006640000000c00 */
.L_x_89:
[----:B------:R-:W-:Y:S05]  /*5980*/  BSYNC B1 ;  /* 0x0000000000017941 */ /* 0x000fea0003800000 */
.L_x_88:
[----:B-1----:R-:W-:Y:S04]  /*5990*/  SHF.R.U32.HI R0, RZ, 0x15, R48 ;  /* 0x00000015ff007819 */ /* 0x002fe80000011630 */
[----:B------:R-:W-:Y:S01]  /*59a0*/  LOP3.LUT P1, RZ, R0, 0x3, R92, 0x48, !PT ;  /* 0x0000000300ff7812 */ /* 0x000fe2000782485c */
[----:B------:R-:W-:Y:S01]  /*59b0*/  @!UPT UIADD3 URZ, UPT, UPT, URZ, URZ, URZ ;  /* 0x000000fffffff290 */ /* 0x000fe2000fffe0ff */
[----:B----4-:R-:W-:Y:S11]  /*59c0*/  @P0 BRA `(.L_x_93) ;  /* 0x0000000000080947 */ /* 0x010ff60003800000 */
[----:B------:R-:W1:Y:S02]  /*59d0*/  SYNCS.PHASECHK.TRANS64.TRYWAIT P0, [R73+URZ+0xc0], R2 ;  /* 0x0000c002490075a7 */ /* 0x000e6400080011ff */
[----:B-1----:R-:W-:Y:S05]  /*59e0*/  @!P0 BRA `(.L_x_94) ;  /* 0x0000002400408947 */ /* 0x002fea0003800000 */
.L_x_93:
[----:B------:R-:W-:Y:S05]  /*59f0*/  @!P1 BRA `(.L_x_95) ;  /* 0x0000000000409947 */ /* 0x000fea0003800000 */
[----:B------:R-:W4:Y:S01]  /*5a00*/  LDCU.64 UR8, c[0x4][0x70] ;  /* 0x01000e00ff0877ac */ /* 0x000f220008000a00 */
[----:B------:R-:W-:Y:S01]  /*5a10*/  MOV R3, 0x0 ;  /* 0x0000000000037802 */ /* 0x000fe20000000f00 */
[----:B------:R-:W-:Y:S02]  /*5a20*/  HFMA2 R12, -RZ, RZ, 0, 5.9604644775390625e-08 ;  /* 0x00000001ff0c7431 */ /* 0x000fe400000001ff */
[----:B------:R-:W-:Y:S02]  /*5a30*/  IMAD.MOV.U32 R8, RZ, RZ, 0x192 ;  /* 0x00000192ff087424 */ /* 0x000fe400078e00ff */
[----:B------:R-:W-:Y:S01]  /*5a40*/  IMAD.MOV.U32 R13, RZ, RZ, RZ ;  /* 0x000000ffff0d7224 */ /* 0x000fe200078e00ff */
[----:B------:R-:W5:Y:S01]  /*5a50*/  LDCU.64 UR6, c[0x4][0x78] ;  /* 0x01000f00ff0677ac */ /* 0x000f620008000a00 */
[----:B-1----:R-:W1:Y:S01]  /*5a60*/  LDC.64 R2, c[0x4][R3] ;  /* 0x0100000003027b82 */ /* 0x002e620000000a00 */
[----:B------:R-:W2:Y:S01]  /*5a70*/  LDCU.64 UR4, c[0x4][0x10] ;  /* 0x01000200ff0477ac */ /* 0x000ea20008000a00 */
[----:B----4-:R-:W-:Y:S01]  /*5a80*/  MOV R5, UR9 ;  /* 0x0000000900057c02 */ /* 0x010fe20008000f00 */
[----:B------:R-:W-:Y:S01]  /*5a90*/  IMAD.U32 R4, RZ, RZ, UR8 ;  /* 0x00000008ff047e24 */ /* 0x000fe2000f8e00ff */
[----:B-----5:R-:W-:Y:S01]  /*5aa0*/  MOV R7, UR7 ;  /* 0x0000000700077c02 */ /* 0x020fe20008000f00 */
[----:B------:R-:W-:Y:S01]  /*5ab0*/  IMAD.U32 R6, RZ, RZ, UR6 ;  /* 0x00000006ff067e24 */ /* 0x000fe2000f8e00ff */
[----:B--2---:R-:W-:Y:S01]  /*5ac0*/  MOV R11, UR5 ;  /* 0x00000005000b7c02 */ /* 0x004fe20008000f00 */
[----:B------:R-:W-:Y:S02]  /*5ad0*/  IMAD.U32 R10, RZ, RZ, UR4 ;  /* 0x00000004ff0a7e24 */ /* 0x000fe4000f8e00ff */
[----:B------:R-:W-:Y:S07]  /*5ae0*/  LEPC R20, `(.L_x_95) ;  /* 0x000000001014794e */ /* 0x000fee0000000000 */
[----:B-1-3--:R-:W-:Y:S05]  /*5af0*/  CALL.ABS.NOINC R2 ;  /* 0x0000000002007343 */ /* 0x00afea0003c00000 */
.L_x_95:
[----:B------:R-:W-:Y:S01]  /*5b00*/  SHF.L.U32 R50, R56, 0x10, RZ ;  /* 0x0000001038327819 */ /* 0x000fe200000006ff */
[----:B------:R-:W-:Y:S05]  /*5b10*/  WARPSYNC.ALL ;  /* 0x0000000000007948 */ /* 0x000fea0003800000 */
[----:B------:R-:W-:Y:S01]  /*5b20*/  R2UR UR4, R48 ;  /* 0x00000000300472ca */ /* 0x000fe200000e0000 */
[----:B------:R-:W-:Y:S01]  /*5b30*/  BSSY.RECONVERGENT B0, `(.L_x_96) ;  /* 0x0000085000007945 */ /* 0x000fe20003800200 */
[----:B------:R-:W-:Y:S02]  /*5b40*/  LOP3.LUT R51, R56, 0xffff0000, RZ, 0xc0, !PT ;  /* 0xffff000038337812 */ /* 0x000fe400078ec0ff */
[----:B------:R-:W-:Y:S02]  /*5b50*/  SHF.L.U32 R52, R57, 0x10, RZ ;  /* 0x0000001039347819 */ /* 0x000fe400000006ff */
[----:B------:R-:W-:Y:S07]  /*5b60*/  ISETP.NE.AND P0, PT, R100, RZ, PT ;  /* 0x000000ff6400720c */ /* 0x000fee0003f05270 */
[----:B------:R-:W2:Y:S02]  /*5b70*/  LDTM.x32 R4, tmem[UR4] ;  /* 0x00000004000479ee */ /* 0x000ea400082c0000 */
[C---:B--2---:R-:W-:Y:S01]  /*5b80*/  FMUL R0, R47.reuse, R4 ;  /* 0x000000042f007220 */ /* 0x044fe20000400000 */
[C---:B-1----:R-:W-:Y:S01]  /*5b90*/  FMUL R2, R47.reuse, R5 ;  /* 0x000000052f027220 */ /* 0x042fe20000400000 */
[C---:B------:R-:W-:Y:S01]  /*5ba0*/  FMUL R4, R47.reuse, R8 ;  /* 0x000000082f047220 */ /* 0x040fe20000400000 */
[C---:B------:R-:W-:Y:S01]  /*5bb0*/  FMUL R3, R47.reuse, R6 ;  /* 0x000000062f037220 */ /* 0x040fe20000400000 */
[C---:B------:R-:W-:Y:S01]  /*5bc0*/  FMUL R5, R47.reuse, R9 ;  /* 0x000000092f057220 */ /* 0x040fe20000400000 */
[C---:B------:R-:W-:Y:S01]  /*5bd0*/  FMUL R8, R47.reuse, R12 ;  /* 0x0000000c2f087220 */ /* 0x040fe20000400000 */
[C---:B------:R-:W-:Y:S01]  /*5be0*/  FMUL R6, R47.reuse, R10 ;  /* 0x0000000a2f067220 */ /* 0x040fe20000400000 */
[C---:B------:R-:W-:Y:S01]  /*5bf0*/  FMUL R9, R47.reuse, R13 ;  /* 0x0000000d2f097220 */ /* 0x040fe20000400000 */
[----:B------:R-:W-:Y:S01]  /*5c00*/  FMUL R12, R47, R16 ;  /* 0x000000102f0c7220 */ /* 0x000fe20000400000 */
[----:B------:R-:W-:Y:S01]  /*5c10*/  FFMA R0, R49, R50, R0 ;  /* 0x0000003231007223 */ /* 0x000fe20000000000 */
[C---:B------:R-:W-:Y:S01]  /*5c20*/  FMUL R10, R47.reuse, R14 ;  /* 0x0000000e2f0a7220 */ /* 0x040fe20000400000 */
[C---:B------:R-:W-:Y:S01]  /*5c30*/  FMUL R13, R47.reuse, R17 ;  /* 0x000000112f0d7220 */ /* 0x040fe20000400000 */
[----:B------:R-:W-:Y:S01]  /*5c40*/  FMUL R16, R47, R20 ;  /* 0x000000142f107220 */ /* 0x000fe20000400000 */
[----:B------:R-:W-:Y:S01]  /*5c50*/  FFMA R2, R49, R51, R2 ;  /* 0x0000003331027223 */ /* 0x000fe20000000002 */
[C---:B------:R-:W-:Y:S01]  /*5c60*/  FMUL R14, R47.reuse, R18 ;  /* 0x000000122f0e7220 */ /* 0x040fe20000400000 */
[C---:B------:R-:W-:Y:S01]  /*5c70*/  FMUL R17, R47.reuse, R21 ;  /* 0x000000152f117220 */ /* 0x040fe20000400000 */
[C---:B------:R-:W-:Y:S01]  /*5c80*/  FMUL R20, R47.reuse, R24 ;  /* 0x000000182f147220 */ /* 0x040fe20000400000 */
[C---:B------:R-:W-:Y:S01]  /*5c90*/  FMUL R18, R47.reuse, R22 ;  /* 0x000000162f127220 */ /* 0x040fe20000400000 */
[C---:B------:R-:W-:Y:S01]  /*5ca0*/  FMUL R21, R47.reuse, R25 ;  /* 0x000000192f157220 */ /* 0x040fe20000400000 */
[C---:B------:R-:W-:Y:S01]  /*5cb0*/  FMUL R24, R47.reuse, R28 ;  /* 0x0000001c2f187220 */ /* 0x040fe20000400000 */
[C---:B------:R-:W-:Y:S01]  /*5cc0*/  FMUL R22, R47.reuse, R26 ;  /* 0x0000001a2f167220 */ /* 0x040fe20000400000 */
[C---:B------:R-:W-:Y:S01]  /*5cd0*/  FMUL R25, R47.reuse, R29 ;  /* 0x0000001d2f197220 */ /* 0x040fe20000400000 */
[----:B------:R-:W-:Y:S01]  /*5ce0*/  FMUL R28, R47, R32 ;  /* 0x000000202f1c7220 */ /* 0x000fe20000400000 */
[----:B------:R-:W-:Y:S01]  /*5cf0*/  LOP3.LUT R32, R57, 0xffff0000, RZ, 0xc0, !PT ;  /* 0xffff000039207812 */ /* 0x000fe200078ec0ff */
[C---:B------:R-:W-:Y:S01]  /*5d00*/  FMUL R26, R47.reuse, R30 ;  /* 0x0000001e2f1a7220 */ /* 0x040fe20000400000 */
[----:B------:R-:W-:Y:S01]  /*5d10*/  FMUL R29, R47, R33 ;  /* 0x000000212f1d7220 */ /* 0x000fe20000400000 */
[----:B------:R-:W-:Y:S01]  /*5d20*/  SHF.L.U32 R33, R58, 0x10, RZ ;  /* 0x000000103a217819 */ /* 0x000fe200000006ff */
[----:B------:R-:W-:Y:S01]  /*5d30*/  FFMA R3, R49, R52, R3 ;  /* 0x0000003431037223 */ /* 0x000fe20000000003 */
[----:B------:R-:W-:Y:S01]  /*5d40*/  F2FP.BF16.F32.PACK_AB R52, R2, R0 ;  /* 0x000000000234723e */ /* 0x000fe200000010ff */
[----:B------:R-:W-:Y:S01]  /*5d50*/  FMUL R7, R47, R7 ;  /* 0x000000072f077220 */ /* 0x000fe20000400000 */
[----:B------:R-:W-:Y:S01]  /*5d60*/  SHF.L.U32 R0, R59, 0x10, RZ ;  /* 0x000000103b007819 */ /* 0x000fe200000006ff */
[----:B------:R-:W-:Y:S01]  /*5d70*/  FMUL R30, R47, R34 ;  /* 0x000000222f1e7220 */ /* 0x000fe20000400000 */
[----:B------:R-:W-:Y:S01]  /*5d80*/  LOP3.LUT R34, R58, 0xffff0000, RZ, 0xc0, !PT ;  /* 0xffff00003a227812 */ /* 0x000fe200078ec0ff */
[----:B------:R-:W-:Y:S01]  /*5d90*/  FFMA R7, R49, R32, R7 ;  /* 0x0000002031077223 */ /* 0x000fe20000000007 */
[----:B------:R-:W-:Y:S01]  /*5da0*/  LOP3.LUT R2, R59, 0xffff0000, RZ, 0xc0, !PT ;  /* 0xffff00003b027812 */ /* 0x000fe200078ec0ff */
[----:B------:R-:W-:Y:S01]  /*5db0*/  FFMA R4, R49, R33, R4 ;  /* 0x0000002131047223 */ /* 0x000fe20000000004 */
[----:B------:R-:W-:Y:S01]  /*5dc0*/  FMUL R11, R47, R11 ;  /* 0x0000000b2f0b7220 */ /* 0x000fe20000400000 */
[----:B------:R-:W-:Y:S01]  /*5dd0*/  FFMA R5, R49, R34, R5 ;  /* 0x0000002231057223 */ /* 0x000fe20000000005 */
[----:B------:R-:W-:Y:S01]  /*5de0*/  F2FP.BF16.F32.PACK_AB R53, R7, R3 ;  /* 0x000000030735723e */ /* 0x000fe200000010ff */
[C---:B------:R-:W-:Y:S01]  /*5df0*/  FFMA R6, R49.reuse, R0, R6 ;  /* 0x0000000031067223 */ /* 0x040fe20000000006 */
[C---:B------:R-:W-:Y:S01]  /*5e00*/  SHF.L.U32 R0, R60.reuse, 0x10, RZ ;  /* 0x000000103c007819 */ /* 0x040fe200000006ff */
[----:B------:R-:W-:Y:S01]  /*5e10*/  FFMA R11, R49, R2, R11 ;  /* 0x00000002310b7223 */ /* 0x000fe2000000000b */
[----:B------:R-:W-:Y:S01]  /*5e20*/  LOP3.LUT R2, R60, 0xffff0000, RZ, 0xc0, !PT ;  /* 0xffff00003c027812 */ /* 0x000fe200078ec0ff */
[----:B------:R-:W-:Y:S01]  /*5e30*/  FMUL R15, R47, R15 ;  /* 0x0000000f2f0f7220 */ /* 0x000fe20000400000 */
[----:B------:R-:W-:Y:S01]  /*5e40*/  SHF.L.U32 R3, R61, 0x10, RZ ;  /* 0x000000103d037819 */ /* 0x000fe200000006ff */
[----:B------:R-:W-:Y:S01]  /*5e50*/  FFMA R8, R49, R0, R8 ;  /* 0x0000000031087223 */ /* 0x000fe20000000008 */
[----:B------:R-:W-:Y:S01]  /*5e60*/  LOP3.LUT R0, R61, 0xffff0000, RZ, 0xc0, !PT ;  /* 0xffff00003d007812 */ /* 0x000fe200078ec0ff */
[C---:B------:R-:W-:Y:S01]  /*5e70*/  FFMA R9, R49.reuse, R2, R9 ;  /* 0x0000000231097223 */ /* 0x040fe20000000009 */
[C---:B------:R-:W-:Y:S01]  /*5e80*/  SHF.L.U32 R2, R62.reuse, 0x10, RZ ;  /* 0x000000103e027819 */ /* 0x040fe200000006ff */
[----:B------:R-:W-:Y:S01]  /*5e90*/  FFMA R10, R49, R3, R10 ;  /* 0x00000003310a7223 */ /* 0x000fe2000000000a */
[----:B------:R-:W-:Y:S01]  /*5ea0*/  SHF.L.U32 R3, R63, 0x10, RZ ;  /* 0x000000103f037819 */ /* 0x000fe200000006ff */
[C---:B------:R-:W-:Y:S01]  /*5eb0*/  FFMA R15, R49.reuse, R0, R15 ;  /* 0x00000000310f7223 */ /* 0x040fe2000000000f */
[----:B------:R-:W-:Y:S01]  /*5ec0*/  LOP3.LUT R0, R62, 0xffff0000, RZ, 0xc0, !PT ;  /* 0xffff00003e007812 */ /* 0x000fe200078ec0ff */
[----:B------:R-:W-:Y:S01]  /*5ed0*/  FFMA R12, R49, R2, R12 ;  /* 0x00000002310c7223 */ /* 0x000fe2000000000c */
[C---:B------:R-:W-:Y:S01]  /*5ee0*/  SHF.L.U32 R2, R68.reuse, 0x10, RZ ;  /* 0x0000001044027819 */ /* 0x040fe200000006ff */
[----:B------:R-:W-:Y:S01]  /*5ef0*/  FMUL R19, R47, R19 ;  /* 0x000000132f137220 */ /* 0x000fe20000400000 */
[----:B------:R-:W-:Y:S01]  /*5f00*/  F2FP.BF16.F32.PACK_AB R54, R5, R4 ;  /* 0x000000040536723e */ /* 0x000fe200000010ff */
[----:B------:R-:W-:Y:S01]  /*5f10*/  FFMA R13, R49, R0, R13 ;  /* 0x00000000310d7223 */ /* 0x000fe2000000000d */
[----:B------:R-:W-:Y:S01]  /*5f20*/  LOP3.LUT R0, R63, 0xffff0000, RZ, 0xc0, !PT ;  /* 0xffff00003f007812 */ /* 0x000fe200078ec0ff */
[----:B------:R-:W-:Y:S01]  /*5f30*/  FFMA R14, R49, R3, R14 ;  /* 0x00000003310e7223 */ /* 0x000fe2000000000e */
[----:B------:R-:W-:Y:S01]  /*5f40*/  LOP3.LUT R3, R68, 0xffff0000, RZ, 0xc0, !PT ;  /* 0xffff000044037812 */ /* 0x000fe200078ec0ff */
[----:B------:R-:W-:Y:S01]  /*5f50*/  FMUL R23, R47, R23 ;  /* 0x000000172f177220 */ /* 0x000fe20000400000 */
[----:B------:R-:W-:Y:S01]  /*5f60*/  F2FP.BF16.F32.PACK_AB R55, R11, R6 ;  /* 0x000000060b37723e */ /* 0x000fe200000010ff */
[----:B------:R-:W-:Y:S01]  /*5f70*/  FFMA R19, R49, R0, R19 ;  /* 0x0000000031137223 */ /* 0x000fe20000000013 */
[----:B------:R-:W-:Y:S01]  /*5f80*/  SHF.L.U32 R0, R69, 0x10, RZ ;  /* 0x0000001045007819 */ /* 0x000fe200000006ff */
[----:B------:R-:W-:Y:S01]  /*5f90*/  FFMA R16, R49, R2, R16 ;  /* 0x0000000231107223 */ /* 0x000fe20000000010 */
[----:B------:R-:W-:Y:S01]  /*5fa0*/  LOP3.LUT R2, R69, 0xffff0000, RZ, 0xc0, !PT ;  /* 0xffff000045027812 */ /* 0x000fe200078ec0ff */
[----:B------:R-:W-:Y:S01]  /*5fb0*/  FFMA R17, R49, R3, R17 ;  /* 0x0000000331117223 */ /* 0x000fe20000000011 */
[----:B------:R-:W-:Y:S01]  /*5fc0*/  SHF.L.U32 R3, R71, 0x10, RZ ;  /* 0x0000001047037819 */ /* 0x000fe200000006ff */
[----:B------:R-:W-:Y:S01]  /*5fd0*/  FFMA R18, R49, R0, R18 ;  /* 0x0000000031127223 */ /* 0x000fe20000000012 */
[C---:B------:R-:W-:Y:S01]  /*5fe0*/  SHF.L.U32 R0, R70.reuse, 0x10, RZ ;  /* 0x0000001046007819 */ /* 0x040fe200000006ff */
[----:B------:R1:W-:Y:S01]  /*5ff0*/  STS.128 [R67], R52 ;  /* 0x0000003443007388 */ /* 0x0003e20000000c00 */
[----:B------:R-:W-:Y:S01]  /*6000*/  F2FP.BF16.F32.PACK_AB R8, R9, R8 ;  /* 0x000000080908723e */ /* 0x000fe200000010ff */
[C---:B------:R-:W-:Y:S01]  /*6010*/  FFMA R23, R49.reuse, R2, R23 ;  /* 0x0000000231177223 */ /* 0x040fe20000000017 */
[----:B------:R-:W-:Y:S01]  /*6020*/  LOP3.LUT R2, R70, 0xffff0000, RZ, 0xc0, !PT ;  /* 0xffff000046027812 */ /* 0x000fe200078ec0ff */
[----:B------:R-:W-:Y:S01]  /*6030*/  FFMA R20, R49, R0, R20 ;  /* 0x0000000031147223 */ /* 0x000fe20000000014 */
[----:B------:R-:W-:Y:S01]  /*6040*/  LOP3.LUT R0, R71, 0xffff0000, RZ, 0xc0, !PT ;  /* 0xffff000047007812 */ /* 0x000fe200078ec0ff */
[----:B------:R-:W-:Y:S01]  /*6050*/  FMUL R27, R47, R27 ;  /* 0x0000001b2f1b7220 */ /* 0x000fe20000400000 */
[----:B------:R-:W-:Y:S01]  /*6060*/  F2FP.BF16.F32.PACK_AB R9, R15, R10 ;  /* 0x0000000a0f09723e */ /* 0x000fe200000010ff */
[C---:B------:R-:W-:Y:S01]  /*6070*/  FFMA R21, R49.reuse, R2, R21 ;  /* 0x0000000231157223 */ /* 0x040fe20000000015 */
[C---:B------:R-:W-:Y:S01]  /*6080*/  FFMA R22, R49.reuse, R3, R22 ;  /* 0x0000000331167223 */ /* 0x040fe20000000016 */
[----:B------:R-:W-:Y:S01]  /*6090*/  FFMA R27, R49, R0, R27 ;  /* 0x00000000311b7223 */ /* 0x000fe2000000001b */
[C---:B------:R-:W-:Y:S01]  /*60a0*/  SHF.L.U32 R2, R76.reuse, 0x10, RZ ;  /* 0x000000104c027819 */ /* 0x040fe200000006ff */
[C---:B------:R-:W-:Y:S01]  /*60b0*/  FMUL R31, R47.reuse, R31 ;  /* 0x0000001f2f1f7220 */ /* 0x040fe20000400000 */
[----:B------:R-:W-:Y:S01]  /*60c0*/  LOP3.LUT R0, R76, 0xffff0000, RZ, 0xc0, !PT ;  /* 0xffff00004c007812 */ /* 0x000fe200078ec0ff */
[----:B------:R-:W-:Y:S01]  /*60d0*/  FMUL R35, R47, R35 ;  /* 0x000000232f237220 */ /* 0x000fe20000400000 */
[----:B------:R-:W-:Y:S01]  /*60e0*/  SHF.L.U32 R3, R77, 0x10, RZ ;  /* 0x000000104d037819 */ /* 0x000fe200000006ff */
[----:B------:R-:W-:Y:S01]  /*60f0*/  FFMA R24, R49, R2, R24 ;  /* 0x0000000231187223 */ /* 0x000fe20000000018 */
[----:B------:R-:W-:Y:S01]  /*6100*/  F2FP.BF16.F32.PACK_AB R10, R13, R12 ;  /* 0x0000000c0d0a723e */ /* 0x000fe200000010ff */
[----:B------:R-:W-:Y:S01]  /*6110*/  FFMA R25, R49, R0, R25 ;  /* 0x0000000031197223 */ /* 0x000fe20000000019 */
[----:B------:R-:W-:Y:S01]  /*6120*/  F2FP.BF16.F32.PACK_AB R11, R19, R14 ;  /* 0x0000000e130b723e */ /* 0x000fe200000010ff */
[----:B------:R-:W-:Y:S01]  /*6130*/  FFMA R26, R49, R3, R26 ;  /* 0x00000003311a7223 */ /* 0x000fe2000000001a */
[----:B------:R-:W-:Y:S02]  /*6140*/  LOP3.LUT R0, R77, 0xffff0000, RZ, 0xc0, !PT ;  /* 0xffff00004d007812 */ /* 0x000fe400078ec0ff */
[C---:B------:R-:W-:Y:S01]  /*6150*/  SHF.L.U32 R2, R78.reuse, 0x10, RZ ;  /* 0x000000104e027819 */ /* 0x040fe200000006ff */
[----:B------:R1:W-:Y:S01]  /*6160*/  STS.128 [R66+0x10], R8 ;  /* 0x0000100842007388 */ /* 0x0003e20000000c00 */
[----:B------:R-:W-:Y:S01]  /*6170*/  LOP3.LUT R3, R78, 0xffff0000, RZ, 0xc0, !PT ;  /* 0xffff00004e037812 */ /* 0x000fe200078ec0ff */
[----:B------:R-:W-:Y:S01]  /*6180*/  FFMA R31, R49, R0, R31 ;  /* 0x00000000311f7223 */ /* 0x000fe2000000001f */
[----:B------:R-:W-:Y:S01]  /*6190*/  SHF.L.U32 R4, R79, 0x10, RZ ;  /* 0x000000104f047819 */ /* 0x000fe200000006ff */
[----:B------:R-:W-:Y:S01]  /*61a0*/  FFMA R28, R49, R2, R28 ;  /* 0x00000002311c7223 */ /* 0x000fe2000000001c */
[----:B------:R-:W-:Y:S01]  /*61b0*/  F2FP.BF16.F32.PACK_AB R16, R17, R16 ;  /* 0x000000101110723e */ /* 0x000fe200000010ff */
[----:B------:R-:W-:Y:S01]  /*61c0*/  FFMA R29, R49, R3, R29 ;  /* 0x00000003311d7223 */ /* 0x000fe2000000001d */
[----:B------:R-:W-:Y:S01]  /*61d0*/  LOP3.LUT R5, R79, 0xffff0000, RZ, 0xc0, !PT ;  /* 0xffff00004f057812 */ /* 0x000fe200078ec0ff */
[----:B------:R-:W-:Y:S01]  /*61e0*/  FFMA R30, R49, R4, R30 ;  /* 0x00000004311e7223 */ /* 0x000fe2000000001e */
[----:B------:R-:W-:Y:S02]  /*61f0*/  F2FP.BF16.F32.PACK_AB R17, R23, R18 ;  /* 0x000000121711723e */ /* 0x000fe400000010ff */
[----:B------:R-:W-:Y:S01]  /*6200*/  F2FP.BF16.F32.PACK_AB R18, R21, R20 ;  /* 0x000000141512723e */ /* 0x000fe200000010ff */
[----:B------:R-:W-:Y:S01]  /*6210*/  FFMA R35, R49, R5, R35 ;  /* 0x0000000531237223 */ /* 0x000fe20000000023 */
[----:B------:R-:W-:Y:S02]  /*6220*/  F2FP.BF16.F32.PACK_AB R19, R27, R22 ;  /* 0x000000161b13723e */ /* 0x000fe400000010ff */
[----:B------:R-:W-:Y:S02]  /*6230*/  F2FP.BF16.F32.PACK_AB R24, R25, R24 ;  /* 0x000000181918723e */ /* 0x000fe400000010ff */
[----:B------:R-:W-:Y:S01]  /*6240*/  F2FP.BF16.F32.PACK_AB R25, R31, R26 ;  /* 0x0000001a1f19723e */ /* 0x000fe200000010ff */
[----:B------:R1:W-:Y:S01]  /*6250*/  STS.128 [R65+0x20], R16 ;  /* 0x0000201041007388 */ /* 0x0003e20000000c00 */
[----:B------:R-:W-:Y:S02]  /*6260*/  F2FP.BF16.F32.PACK_AB R26, R29, R28 ;  /* 0x0000001c1d1a723e */ /* 0x000fe400000010ff */
[----:B------:R-:W-:Y:S05]  /*6270*/  F2FP.BF16.F32.PACK_AB R27, R35, R30 ;  /* 0x0000001e231b723e */ /* 0x000fea00000010ff */
[----:B------:R1:W-:Y:S01]  /*6280*/  STS.128 [R64+0x10], R24 ;  /* 0x0000101840007388 */ /* 0x0003e20000000c00 */
[----:B------:R-:W-:Y:S01]  /*6290*/  @!PT LDS RZ, [RZ] ;  /* 0x00000000fffff984 */ /* 0x000fe20000000800 */
[----:B------:R-:W-:Y:S01]  /*62a0*/  @!PT LDS RZ, [RZ] ;  /* 0x00000000fffff984 */ /* 0x000fe20000000800 */
[----:B------:R-:W-:Y:S01]  /*62b0*/  @!PT LDS RZ, [RZ] ;  /* 0x00000000fffff984 */ /* 0x000fe20000000800 */
[----:B------:R-:W-:Y:S01]  /*62c0*/  @!PT LDS RZ, [RZ] ;  /* 0x00000000fffff984 */ /* 0x000fe20000000800 */
[----:B------:R2:W-:Y:S07]  /*62d0*/  MEMBAR.ALL.CTA ;  /* 0x0000000000007992 */ /* 0x0005ee0000008000 */
[----:B--2---:R-:W2:Y:S02]  /*62e0*/  FENCE.VIEW.ASYNC.S ;  /* 0x00000000000073c6 */ /* 0x004ea40000000000 */
[----:B--2---:R-:W-:Y:S06]  /*62f0*/  BAR.SYNC.DEFER_BLOCKING 0x1, 0x80 ;  /* 0x0042000000007b1d */ /* 0x004fec0000010000 */
[----:B------:R-:W-:Y:S05]  /*6300*/  @P0 BRA `(.L_x_97) ;  /* 0x00000000001c0947 */ /* 0x000fea0003800000 */
[----:B------:R-:W-:Y:S01]  /*6310*/  R2UR UR4, R72 ;  /* 0x00000000480472ca */ /* 0x000fe200000e0000 */
[----:B------:R-:W-:Y:S01]  /*6320*/  UIADD3 UR6, UP0, UPT, UR54, 0x680, URZ ;  /* 0x0000068036067890 */ /* 0x000fe2000ff1e0ff */
[----:B------:R-:W-:Y:S03]  /*6330*/  UMOV UR43, UR36 ;  /* 0x00000024002b7c82 */ /* 0x000fe60008000000 */
[----:B------:R-:W-:Y:S08]  /*6340*/  UIADD3.X UR7, UPT, UPT, URZ, UR55, URZ, UP0, !UPT ;  /* 0x00000037ff077290 */ /* 0x000ff000087fe4ff */
[----:B------:R-:W-:Y:S09]  /*6350*/  UIADD3 UR40, UPT, UPT, UR48, 0x200, UR4 ;  /* 0x0000020030287890 */ /* 0x000ff2000fffe004 */
[----:B------:R2:W-:Y:S02]  /*6360*/  UTMASTG.3D [UR40], [UR6] ;  /* 0x00000028060073b5 */ /* 0x0005e40008010000 */
[----:B--2---:R0:W-:Y:S02]  /*6370*/  UTMACMDFLUSH ;  /* 0x00000000000079b7 */ /* 0x0041e40000000000 */
.L_x_97:
[----:B------:R-:W-:Y:S05]  /*6380*/  BSYNC.RECONVERGENT B0 ;  /* 0x0000000000007941 */ /* 0x000fea0003800200 */
.L_x_96:
[----:B------:R-:W-:Y:S01]  /*6390*/  UIADD3 UR40, UPT, UPT, UR56, 0x1, URZ ;  /* 0x0000000138287890 */ /* 0x000fe2000fffe0ff */
[----:B------:R-:W-:Y:S03]  /*63a0*/  BSSY.RECONVERGENT B0, `(.L_x_98) ;  /* 0x0000005000007945 */ /* 0x000fe60003800200 */
[----:B------:R-:W-:Y:S04]  /*63b0*/  UISETP.NE.AND UP0, UPT, UR40, 0x3, UPT ;  /* 0x000000032800788c */ /* 0x000fe8000bf05270 */
[----:B------:R-:W-:Y:S01]  /*63c0*/  USEL UR43, UR40, URZ, UP0 ;  /* 0x000000ff282b7287 */ /* 0x000fe20008000000 */
[----:B------:R-:W-:Y:S11]  /*63d0*/  @P0 BRA `(.L_x_99) ;  /* 0x0000000000040947 */ /* 0x000ff60003800000 */
[----:B------:R-:W-:Y:S04]  /*63e0*/  DEPBAR.LE SB0, 0x1 ;  /* 0x000080400000791a */ /* 0x000fe80000000000 */
.L_x_99:
[----:B------:R-:W-:Y:S05]  /*63f0*/  BSYNC.RECONVERGENT B0 ;  /* 0x0000000000007941 */ /* 0x000fea0003800200 */
.L_x_98:
[----:B------:R-:W-:Y:S01]  /*6400*/  BAR.SYNC.DEFER_BLOCKING 0x1, 0x80 ;  /* 0x0042000000007b1d */ /* 0x000fe20000010000 */
[----:B------:R-:W-:Y:S01]  /*6410*/  ISETP.NE.AND P1, PT, R104, RZ, PT ;  /* 0x000000ff6800720c */ /* 0x000fe20003f25270 */
[----:B------:R-:W-:Y:S01]  /*6420*/  UISETP.NE.AND UP0, UPT, UR50, URZ, UPT ;  /* 0x000000ff3200728c */ /* 0x000fe2000bf05270 */
[----:B------:R-:W-:Y:S11]  /*6430*/  LEA R2, R74, UR48, 0x3 ;  /* 0x000000304a027c11 */ /* 0x000ff6000f8e18ff */
[----:B------:R-:W-:Y:S01]  /*6440*/  @P1 SHF.L.U32 R3, R107, 0x1f, RZ ;  /* 0x0000001f6b031819 */ /* 0x000fe200000006ff */
[----:B------:R-:W-:Y:S06]  /*6450*/  BRA.U !UP0, `(.L_x_100) ;  /* 0x0000000108247547 */ /* 0x000fec000b800000 */
[----:B------:R-:W-:Y:S01]  /*6460*/  IMAD.U32 R4, RZ, RZ, UR49 ;  /* 0x00000031ff047e24 */ /* 0x000fe2000f8e00ff */
[----:B------:R-:W-:Y:S01]  /*6470*/  MOV R0, UR37 ;  /* 0x0000002500007c02 */ /* 0x000fe20008000f00 */
[----:B------:R-:W-:Y:S03]  /*6480*/  UIADD3 UR49, UPT, UPT, UR49, 0x1, URZ ;  /* 0x0000000131317890 */ /* 0x000fe6000fffe0ff */
[----:B------:R-:W-:Y:S01]  /*6490*/  @P1 LEA R4, R4, UR48, 0x3 ;  /* 0x0000003004041c11 */ /* 0x000fe2000f8e18ff */
[----:B------:R-:W-:Y:S04]  /*64a0*/  UISETP.NE.AND UP0, UPT, UR49, 0x3, UPT ;  /* 0x000000033100788c */ /* 0x000fe8000bf05270 */
[----:B------:R-:W-:Y:S01]  /*64b0*/  @P1 VIADD R4, R4, 0x78 ;  /* 0x0000007804041836 */ /* 0x000fe20000000000 */
[----:B------:R-:W-:Y:S04]  /*64c0*/  USEL UR49, UR49, URZ, UP0 ;  /* 0x000000ff31317287 */ /* 0x000fe80008000000 */
[----:B------:R-:W-:Y:S04]  /*64d0*/  @P1 PRMT R0, R0, 0x654, R4 ;  /* 0x0000065400001816 */ /* 0x000fe80000000004 */
[----:B------:R2:W-:Y:S04]  /*64e0*/  @P1 SYNCS.ARRIVE.TRANS64.RED.A1T0 RZ, [R0+URZ], RZ ;  /* 0x000000ff00ff19a7 */ /* 0x0005e800081004ff */
.L_x_100:
[----:B------:R-:W4:Y:S01]  /*64f0*/  @P1 SYNCS.PHASECHK.TRANS64.TRYWAIT P0, [R2+URZ+0x60], R3 ;  /* 0x00006003020015a7 */ /* 0x000f2200080011ff */
[----:B------:R-:W-:Y:S01]  /*6500*/  BSSY B1, `(.L_x_101) ;  /* 0x0000015000017945 */ /* 0x000fe20003800000 */
[----:B----4-:R-:W-:Y:S03]  /*6510*/  @P1 SEL R75, RZ, 0x1, !P0 ;  /* 0x00000001ff4b1807 */ /* 0x010fe60004000000 */
[----:B------:R-:W-:Y:S05]  /*6520*/  @!P1 BRA `(.L_x_102) ;  /* 0x0000000000489947 */ /* 0x000fea0003800000 */
[----:B------:R-:W-:Y:S01]  /*6530*/  ISETP.NE.AND P1, PT, R108, RZ, PT ;  /* 0x000000ff6c00720c */ /* 0x000fe20003f25270 */
[----:B------:R-:W-:Y:S01]  /*6540*/  BSSY B0, `(.L_x_103) ;  /* 0x000000a000007945 */ /* 0x000fe20003800000 */
[----:B------:R-:W-:Y:S11]  /*6550*/  ISETP.NE.AND P0, PT, R75, RZ, PT ;  /* 0x000000ff4b00720c */ /* 0x000ff60003f05270 */
[----:B------:R-:W-:Y:S04]  /*6560*/  @P1 IMAD R74, R74, 0x2000, R99 ;  /* 0x000020004a4a1824 */ /* 0x000fe800078e0263 */
[----:B------:R-:W-:Y:S01]  /*6570*/  @P1 IMAD.IADD R4, R106, 0x1, R74 ;  /* 0x000000016a041824 */ /* 0x000fe200078e024a */
[----:B------:R-:W-:Y:S03]  /*6580*/  @P1 IADD3 R3, PT, PT, R105, R74, RZ ;  /* 0x0000004a69031210 */ /* 0x000fe60007ffe0ff */
[----:B--2---:R-:W-:Y:S01]  /*6590*/  @P1 IMAD.IADD R0, R98, 0x1, R4 ;  /* 0x0000000162001824 */ /* 0x004fe200078e0204 */
[----:B------:R-:W-:Y:S06]  /*65a0*/  @P0 BRA `(.L_x_104) ;  /* 0x00000000000c0947 */ /* 0x000fec0003800000 */
[----:B------:R-:W-:Y:S04]  /*65b0*/  SHF.L.U32 R107, R107, 0x1f, RZ ;  /* 0x0000001f6b6b7819 */ /* 0x000fe800000006ff */
[----:B------:R-:W2:Y:S02]  /*65c0*/  SYNCS.PHASECHK.TRANS64.TRYWAIT P0, [R2+URZ+0x60], R107 ;  /* 0x0000606b020075a7 */ /* 0x000ea400080011ff */
[----:B--2---:R-:W-:Y:S05]  /*65d0*/  @!P0 BRA `(.L_x_105) ;  /* 0x0000001800588947 */ /* 0x004fea0003800000 */
.L_x_104:
[----:B------:R-:W-:Y:S05]  /*65e0*/  BSYNC B0 ;  /* 0x0000000000007941 */ /* 0x000fea0003800000 */
.L_x_103:
[----:B------:R-:W-:Y:S11]  /*65f0*/  ISETP.NE.AND P0, PT, R108, RZ, PT ;  /* 0x000000ff6c00720c */ /* 0x000ff60003f05270 */
[----:B------:R-:W-:Y:S02]  /*6600*/  @!UPT UIADD3 URZ, UPT, UPT, URZ, URZ, URZ ;  /* 0x000000fffffff290 */ /* 0x000fe4000fffe0ff */
[----:B------:R4:W1:Y:S04]  /*6610*/  @P0 LDS.128 R56, [R74] ;  /* 0x000000004a380984 */ /* 0x0008680000000c00 */
[----:B------:R4:W1:Y:S04]  /*6620*/  @P0 LDS.128 R68, [R3+0x20] ;  /* 0x0000200003440984 */ /* 0x0008680000000c00 */
[----:B------:R4:W1:Y:S04]  /*6630*/  @P0 LDS.128 R60, [R4+0x10] ;  /* 0x00001000043c0984 */ /* 0x0008680000000c00 */
[----:B------:R4:W1:Y:S02]  /*6640*/  @P0 LDS.128 R76, [R0+0x10] ;  /* 0x00001000004c0984 */ /* 0x0008640000000c00 */
.L_x_102:
[----:B------:R-:W-:Y:S05]  /*6650*/  BSYNC B1 ;  /* 0x0000000000017941 */ /* 0x000fea0003800000 */
.L_x_101:
[----:B--2-4-:R-:W-:Y:S05]  /*6660*/  VIADD R0, R48, 0x20 ;  /* 0x0000002030007836 */ /* 0x014fea0000000000 */
[----:B------:R-:W-:Y:S04]  /*6670*/  SHF.R.U32.HI R0, RZ, 0x15, R0 ;  /* 0x00000015ff007819 */ /* 0x000fe80000011600 */
[----:B------:R-:W-:Y:S11]  /*6680*/  LOP3.LUT P0, RZ, R0, 0x3, R92, 0x48, !PT ;  /* 0x0000000300ff7812 */ /* 0x000ff6000780485c */
[----:B------:R-:W-:Y:S02]  /*6690*/  @!UPT UIADD3 URZ, UPT, UPT, URZ, URZ, URZ ;  /* 0x000000fffffff290 */ /* 0x000fe4000fffe0ff */
[----:B------:R-:W-:Y:S05]  /*66a0*/  @!P0 BRA `(.L_x_106) ;  /* 0x0000000000408947 */ /* 0x000fea0003800000 */
[----:B------:R-:W2:Y:S01]  /*66b0*/  LDCU.64 UR8, c[0x4][0x70] ;  /* 0x01000e00ff0877ac */ /* 0x000ea20008000a00 */
[----:B------:R-:W-:Y:S01]  /*66c0*/  MOV R3, 0x0 ;  /* 0x0000000000037802 */ /* 0x000fe20000000f00 */
[----:B------:R-:W-:Y:S02]  /*66d0*/  HFMA2 R12, -RZ, RZ, 0, 5.9604644775390625e-08 ;  /* 0x00000001ff0c7431 */ /* 0x000fe400000001ff */
[----:B-1----:R-:W-:Y:S02]  /*66e0*/  IMAD.MOV.U32 R8, RZ, RZ, 0x192 ;  /* 0x00000192ff087424 */ /* 0x002fe400078e00ff */
[----:B------:R-:W-:Y:S01]  /*66f0*/  IMAD.MOV.U32 R13, RZ, RZ, RZ ;  /* 0x000000ffff0d7224 */ /* 0x000fe200078e00ff */
[----:B------:R-:W1:Y:S01]  /*6700*/  LDCU.64 UR6, c[0x4][0x78] ;  /* 0x01000f00ff0677ac */ /* 0x000e620008000a00 */
[----:B------:R-:W4:Y:S01]  /*6710*/  LDC.64 R2, c[0x4][R3] ;  /* 0x0100000003027b82 */ /* 0x000f220000000a00 */
[----:B------:R-:W5:Y:S01]  /*6720*/  LDCU.64 UR4, c[0x4][0x10] ;  /* 0x01000200ff0477ac */ /* 0x000f620008000a00 */
[----:B--2---:R-:W-:Y:S01]  /*6730*/  MOV R5, UR9 ;  /* 0x0000000900057c02 */ /* 0x004fe20008000f00 */
[----:B------:R-:W-:Y:S01]  /*6740*/  IMAD.U32 R4, RZ, RZ, UR8 ;  /* 0x00000008ff047e24 */ /* 0x000fe2000f8e00ff */
[----:B-1----:R-:W-:Y:S01]  /*6750*/  MOV R7, UR7 ;  /* 0x0000000700077c02 */ /* 0x002fe20008000f00 */
[----:B------:R-:W-:Y:S01]  /*6760*/  IMAD.U32 R6, RZ, RZ, UR6 ;  /* 0x00000006ff067e24 */ /* 0x000fe2000f8e00ff */
[----:B-----5:R-:W-:Y:S01]  /*6770*/  MOV R11, UR5 ;  /* 0x00000005000b7c02 */ /* 0x020fe20008000f00 */
[----:B------:R-:W-:Y:S02]  /*6780*/  IMAD.U32 R10, RZ, RZ, UR4 ;  /* 0x00000004ff0a7e24 */ /* 0x000fe4000f8e00ff */
[----:B------:R-:W-:Y:S07]  /*6790*/  LEPC R20, `(.L_x_106) ;  /* 0x000000001014794e */ /* 0x000fee0000000000 */
[----:B---34-:R-:W-:Y:S05]  /*67a0*/  CALL.ABS.NOINC R2 ;  /* 0x0000000002007343 */ /* 0x018fea0003c00000 */
.L_x_106:
[----:B------:R-:W-:Y:S01]  /*67b0*/  ISETP.NE.AND P0, PT, R100, RZ, PT ;  /* 0x000000ff6400720c */ /* 0x000fe20003f05270 */
[----:B------:R-:W-:Y:S05]  /*67c0*/  WARPSYNC.ALL ;  /* 0x0000000000007948 */ /* 0x000fea0003800000 */
[----:B------:R-:W-:Y:S01]  /*67d0*/  R2UR UR4, R48 ;  /* 0x00000000300472ca */ /* 0x000fe200000e0000 */
[----:B------:R-:W-:Y:S01]  /*67e0*/  USHF.L.U32 UR8, UR43, 0xd, URZ ;  /* 0x0000000d2b087899 */ /* 0x000fe200080006ff */
[----:B------:R-:W-:Y:S01]  /*67f0*/  R2UR UR5, R73 ;  /* 0x00000000490572ca */ /* 0x000fe200000e0000 */
[----:B------:R-:W-:Y:S01]  /*6800*/  BSSY.RECONVERGENT B0, `(.L_x_107) ;  /* 0x000008e000007945 */ /* 0x000fe20003800200 */
[C---:B-1----:R-:W-:Y:S02]  /*6810*/  SHF.L.U32 R0, R56.reuse, 0x10, RZ ;  /* 0x0000001038007819 */ /* 0x042fe400000006ff */
[----:B------:R-:W-:Y:S02]  /*6820*/  LOP3.LUT R2, R56, 0xffff0000, RZ, 0xc0, !PT ;  /* 0xffff000038027812 */ /* 0x000fe400078ec0ff */
[C---:B------:R-:W-:Y:S02]  /*6830*/  SHF.L.U32 R3, R57.reuse, 0x10, RZ ;  /* 0x0000001039037819 */ /* 0x040fe400000006ff */
[----:B------:R-:W-:Y:S02]  /*6840*/  LOP3.LUT R48, R57, 0xffff0000, RZ, 0xc0, !PT ;  /* 0xffff000039307812 */ /* 0x000fe400078ec0ff */
[C---:B------:R-:W-:Y:S01]  /*6850*/  SHF.L.U32 R50, R58.reuse, 0x10, RZ ;  /* 0x000000103a327819 */ /* 0x040fe200000006ff */
[----:B------:R-:W1:Y:S01]  /*6860*/  LDTM.x32 R4, tmem[UR4+0x20] ;  /* 0x00002004000479ee */ /* 0x000e6200082c0000 */
[----:B------:R-:W-:Y:S01]  /*6870*/  LOP3.LUT R51, R58, 0xffff0000, RZ, 0xc0, !PT ;  /* 0xffff00003a337812 */ /* 0x000fe200078ec0ff */
[----:B------:R-:W-:Y:S01]  /*6880*/  NOP ;  /* 0x0000000000007918 */ /* 0x000fe20000000000 */
[C---:B------:R-:W-:Y:S01]  /*6890*/  SHF.L.U32 R52, R59.reuse, 0x10, RZ ;  /* 0x000000103b347819 */ /* 0x040fe200000006ff */
[----:B------:R-:W-:Y:S01]  /*68a0*/  UIADD3 UR5, UPT, UPT, UR5, 0xe0, URZ ;  /* 0x000000e005057890 */ /* 0x000fe2000fffe0ff */
[----:B------:R-:W-:Y:S02]  /*68b0*/  LOP3.LUT R53, R59, 0xffff0000, RZ, 0xc0, !PT ;  /* 0xffff00003b357812 */ /* 0x000fe400078ec0ff */
[C---:B------:R-:W-:Y:S01]  /*68c0*/  SHF.L.U32 R54, R60.reuse, 0x10, RZ ;  /* 0x000000103c367819 */ /* 0x040fe200000006ff */
[----:B------:R-:W-:Y:S01]  /*68d0*/  UPRMT UR5, UR37, 0x654, UR5 ;  /* 0x0000065425057896 */ /* 0x000fe20008000005 */
[----:B------:R-:W-:Y:S02]  /*68e0*/  LOP3.LUT R55, R60, 0xffff0000, RZ, 0xc0, !PT ;  /* 0xffff00003c377812 */ /* 0x000fe400078ec0ff */
[C---:B------:R-:W-:Y:S02]  /*68f0*/  SHF.L.U32 R56, R61.reuse, 0x10, RZ ;  /* 0x000000103d387819 */ /* 0x040fe400000006ff */
[----:B------:R-:W-:Y:S02]  /*6900*/  LOP3.LUT R57, R61, 0xffff0000, RZ, 0xc0, !PT ;  /* 0xffff00003d397812 */ /* 0x000fe400078ec0ff */
[C---:B------:R-:W-:Y:S02]  /*6910*/  SHF.L.U32 R58, R62.reuse, 0x10, RZ ;  /* 0x000000103e3a7819 */ /* 0x040fe400000006ff */
[----:B------:R-:W-:Y:S01]  /*6920*/  LOP3.LUT R59, R62, 0xffff0000, RZ, 0xc0, !PT ;  /* 0xffff00003e3b7812 */ /* 0x000fe200078ec0ff */
[----:B-1----:R-:W-:Y:S01]  /*6930*/  SYNCS.ARRIVE.TRANS64.RED.A1T0 RZ, [UR5], RZ ;  /* 0x000000ffffff79a7 */ /* 0x002fe20008100405 */
[C---:B------:R-:W-:Y:S02]  /*6940*/  SHF.L.U32 R60, R63.reuse, 0x10, RZ ;  /* 0x000000103f3c7819 */ /* 0x040fe400000006ff */
[----:B------:R-:W-:Y:S02]  /*6950*/  LOP3.LUT R61, R63, 0xffff0000, RZ, 0xc0, !PT ;  /* 0xffff00003f3d7812 */ /* 0x000fe400078ec0ff */
[C---:B------:R-:W-:Y:S01]  /*6960*/  SHF.L.U32 R62, R68.reuse, 0x10, RZ ;  /* 0x00000010443e7819 */ /* 0x040fe200000006ff */
[C---:B------:R-:W-:Y:S01]  /*6970*/  FMUL R4, R47.reuse, R4 ;  /* 0x000000042f047220 */ /* 0x040fe20000400000 */
[----:B------:R-:W-:Y:S01]  /*6980*/  LOP3.LUT R63, R68, 0xffff0000, RZ, 0xc0, !PT ;  /* 0xffff0000443f7812 */ /* 0x000fe200078ec0ff */
[----:B------:R-:W-:Y:S01]  /*6990*/  FMUL R5, R47, R5 ;  /* 0x000000052f057220 */ /* 0x000fe20000400000 */
[----:B---3--:R-:W-:Y:S01]  /*69a0*/  SHF.L.U32 R64, R69, 0x10, RZ ;  /* 0x0000001045407819 */ /* 0x008fe200000006ff */
[----:B------:R-:W-:Y:S01]  /*69b0*/  FMUL R6, R47, R6 ;  /* 0x000000062f067220 */ /* 0x000fe20000400000 */
[----:B------:R-:W-:Y:S01]  /*69c0*/  LOP3.LUT R65, R69, 0xffff0000, RZ, 0xc0, !PT ;  /* 0xffff000045417812 */ /* 0x000fe200078ec0ff */
[----:B------:R-:W-:Y:S01]  /*69d0*/  FMUL R7, R47, R7 ;  /* 0x000000072f077220 */ /* 0x000fe20000400000 */
[----:B------:R-:W-:Y:S01]  /*69e0*/  SHF.L.U32 R66, R70, 0x10, RZ ;  /* 0x0000001046427819 */ /* 0x000fe200000006ff */
[----:B------:R-:W-:Y:S01]  /*69f0*/  FFMA R4, R49, R0, R4 ;  /* 0x0000000031047223 */ /* 0x000fe20000000004 */
[C---:B------:R-:W-:Y:S01]  /*6a00*/  SHF.L.U32 R74, R78.reuse, 0x10, RZ ;  /* 0x000000104e4a7819 */ /* 0x040fe200000006ff */
[----:B------:R-:W-:Y:S01]  /*6a10*/  FMUL R8, R47, R8 ;  /* 0x000000082f087220 */ /* 0x000fe20000400000 */
[----:B------:R-:W-:Y:S01]  /*6a20*/  LOP3.LUT R75, R78, 0xffff0000, RZ, 0xc0, !PT ;  /* 0xffff00004e4b7812 */ /* 0x000fe200078ec0ff */
[C---:B------:R-:W-:Y:S01]  /*6a30*/  FFMA R5, R49.reuse, R2, R5 ;  /* 0x0000000231057223 */ /* 0x040fe20000000005 */
[----:B------:R-:W-:Y:S01]  /*6a40*/  LOP3.LUT R67, R70, 0xffff0000, RZ, 0xc0, !PT ;  /* 0xffff000046437812 */ /* 0x000fe200078ec0ff */
[C---:B------:R-:W-:Y:S01]  /*6a50*/  FFMA R6, R49.reuse, R3, R6 ;  /* 0x0000000331067223 */ /* 0x040fe20000000006 */
[----:B------:R-:W-:Y:S01]  /*6a60*/  FFMA R7, R49, R48, R7 ;  /* 0x0000003031077223 */ /* 0x000fe20000000007 */
[----:B------:R-:W-:Y:S01]  /*6a70*/  IADD3 R78, PT, PT, R99, UR8, RZ ;  /* 0x00000008634e7c10 */ /* 0x000fe2000fffe0ff */
[----:B------:R-:W-:Y:S01]  /*6a80*/  FFMA R8, R49, R50, R8 ;  /* 0x0000003231087223 */ /* 0x000fe20000000008 */
[----:B------:R-:W-:Y:S01]  /*6a90*/  F2FP.BF16.F32.PACK_AB R4, R5, R4 ;  /* 0x000000040504723e */ /* 0x000fe200000010ff */
[----:B------:R-:W-:Y:S01]  /*6aa0*/  FMUL R9, R47, R9 ;  /* 0x000000092f097220 */ /* 0x000fe20000400000 */
[----:B------:R-:W-:Y:S01]  /*6ab0*/  F2FP.BF16.F32.PACK_AB R5, R7, R6 ;  /* 0x000000060705723e */ /* 0x000fe200000010ff */
[----:B------:R-:W-:Y:S01]  /*6ac0*/  FMUL R0, R47, R10 ;  /* 0x0000000a2f007220 */ /* 0x000fe20000400000 */
[-C--:B------:R-:W-:Y:S01]  /*6ad0*/  IADD3 R106, PT, PT, R106, R78.reuse, RZ ;  /* 0x0000004e6a6a7210 */ /* 0x080fe20007ffe0ff */
[----:B------:R-:W-:Y:S01]  /*6ae0*/  FFMA R9, R49, R51, R9 ;  /* 0x0000003331097223 */ /* 0x000fe20000000009 */
[----:B------:R-:W-:Y:S01]  /*6af0*/  IADD3 R105, PT, PT, R105, R78, RZ ;  /* 0x0000004e69697210 */ /* 0x000fe20007ffe0ff */
[----:B------:R-:W-:Y:S01]  /*6b00*/  FFMA R0, R49, R52, R0 ;  /* 0x0000003431007223 */ /* 0x000fe20000000000 */
[C---:B------:R-:W-:Y:S01]  /*6b10*/  FMUL R2, R47.reuse, R11 ;  /* 0x0000000b2f027220 */ /* 0x040fe20000400000 */
[----:B------:R-:W-:Y:S01]  /*6b20*/  FMUL R3, R47, R12 ;  /* 0x0000000c2f037220 */ /* 0x000fe20000400000 */
[----:B------:R-:W-:Y:S01]  /*6b30*/  F2FP.BF16.F32.PACK_AB R6, R9, R8 ;  /* 0x000000080906723e */ /* 0x000fe200000010ff */
[----:B------:R-:W-:Y:S01]  /*6b40*/  FMUL R10, R47, R13 ;  /* 0x0000000d2f0a7220 */ /* 0x000fe20000400000 */
[C---:B------:R-:W-:Y:S01]  /*6b50*/  FFMA R2, R49.reuse, R53, R2 ;  /* 0x0000003531027223 */ /* 0x040fe20000000002 */
[----:B------:R-:W-:Y:S01]  /*6b60*/  FFMA R3, R49, R54, R3 ;  /* 0x0000003631037223 */ /* 0x000fe20000000003 */
[----:B------:R-:W-:Y:S01]  /*6b70*/  FMUL R11, R47, R14 ;  /* 0x0000000e2f0b7220 */ /* 0x000fe20000400000 */
[----:B------:R-:W-:Y:S01]  /*6b80*/  FFMA R10, R49, R55, R10 ;  /* 0x00000037310a7223 */ /* 0x000fe2000000000a */
[C---:B------:R-:W-:Y:S01]  /*6b90*/  FMUL R15, R47.reuse, R15 ;  /* 0x0000000f2f0f7220 */ /* 0x040fe20000400000 */
[C---:B------:R-:W-:Y:S01]  /*6ba0*/  FMUL R12, R47.reuse, R16 ;  /* 0x000000102f0c7220 */ /* 0x040fe20000400000 */
[----:B------:R-:W-:Y:S01]  /*6bb0*/  FMUL R13, R47, R17 ;  /* 0x000000112f0d7220 */ /* 0x000fe20000400000 */
[----:B------:R-:W-:Y:S01]  /*6bc0*/  FFMA R11, R49, R56, R11 ;  /* 0x00000038310b7223 */ /* 0x000fe2000000000b */
[----:B------:R-:W-:Y:S01]  /*6bd0*/  FMUL R14, R47, R18 ;  /* 0x000000122f0e7220 */ /* 0x000fe20000400000 */
[----:B------:R-:W-:Y:S01]  /*6be0*/  FFMA R15, R49, R57, R15 ;  /* 0x00000039310f7223 */ /* 0x000fe2000000000f */
[----:B------:R-:W-:Y:S01]  /*6bf0*/  FMUL R19, R47, R19 ;  /* 0x000000132f137220 */ /* 0x000fe20000400000 */
[----:B------:R-:W-:Y:S01]  /*6c00*/  F2FP.BF16.F32.PACK_AB R7, R2, R0 ;  /* 0x000000000207723e */ /* 0x000fe200000010ff */
[----:B------:R-:W-:Y:S01]  /*6c10*/  FFMA R12, R49, R58, R12 ;  /* 0x0000003a310c7223 */ /* 0x000fe2000000000c */
[----:B------:R-:W-:Y:S01]  /*6c20*/  FMUL R16, R47, R20 ;  /* 0x000000142f107220 */ /* 0x000fe20000400000 */
[----:B------:R-:W-:Y:S01]  /*6c30*/  FFMA R13, R49, R59, R13 ;  /* 0x0000003b310d7223 */ /* 0x000fe2000000000d */
[----:B------:R-:W-:Y:S01]  /*6c40*/  FMUL R17, R47, R21 ;  /* 0x000000152f117220 */ /* 0x000fe20000400000 */
[----:B------:R1:W-:Y:S01]  /*6c50*/  STS.128 [R99+UR8], R4 ;  /* 0x0000000463007988 */ /* 0x0003e20008000c08 */
[----:B------:R-:W-:Y:S01]  /*6c60*/  SHF.L.U32 R68, R71, 0x10, RZ ;  /* 0x0000001047447819 */ /* 0x000fe200000006ff */
[----:B------:R-:W-:Y:S01]  /*6c70*/  FFMA R14, R49, R60, R14 ;  /* 0x0000003c310e7223 */ /* 0x000fe2000000000e */
[----:B------:R-:W-:Y:S01]  /*6c80*/  LOP3.LUT R69, R71, 0xffff0000, RZ, 0xc0, !PT ;  /* 0xffff000047457812 */ /* 0x000fe200078ec0ff */
[----:B------:R-:W-:Y:S01]  /*6c90*/  FMUL R18, R47, R22 ;  /* 0x000000162f127220 */ /* 0x000fe20000400000 */
[----:B------:R-:W-:Y:S01]  /*6ca0*/  SHF.L.U32 R70, R76, 0x10, RZ ;  /* 0x000000104c467819 */ /* 0x000fe200000006ff */
[----:B------:R-:W-:Y:S01]  /*6cb0*/  FFMA R19, R49, R61, R19 ;  /* 0x0000003d31137223 */ /* 0x000fe20000000013 */
[----:B------:R-:W-:Y:S01]  /*6cc0*/  FMUL R23, R47, R23 ;  /* 0x000000172f177220 */ /* 0x000fe20000400000 */
[----:B------:R-:W-:Y:S01]  /*6cd0*/  FFMA R16, R49, R62, R16 ;  /* 0x0000003e31107223 */ /* 0x000fe20000000010 */
[----:B------:R-:W-:Y:S01]  /*6ce0*/  FMUL R20, R47, R24 ;  /* 0x000000182f147220 */ /* 0x000fe20000400000 */
[----:B------:R-:W-:Y:S01]  /*6cf0*/  FFMA R17, R49, R63, R17 ;  /* 0x0000003f31117223 */ /* 0x000fe20000000011 */
[----:B------:R-:W-:Y:S01]  /*6d00*/  FMUL R21, R47, R25 ;  /* 0x000000192f157220 */ /* 0x000fe20000400000 */
[----:B------:R-:W-:Y:S01]  /*6d10*/  FFMA R18, R49, R64, R18 ;  /* 0x0000004031127223 */ /* 0x000fe20000000012 */
[----:B------:R-:W-:Y:S01]  /*6d20*/  FMUL R22, R47, R26 ;  /* 0x0000001a2f167220 */ /* 0x000fe20000400000 */
[----:B------:R-:W-:Y:S01]  /*6d30*/  F2FP.BF16.F32.PACK_AB R8, R10, R3 ;  /* 0x000000030a08723e */ /* 0x000fe200000010ff */
[----:B------:R-:W-:Y:S01]  /*6d40*/  FFMA R23, R49, R65, R23 ;  /* 0x0000004131177223 */ /* 0x000fe20000000017 */
[----:B------:R-:W-:Y:S01]  /*6d50*/  F2FP.BF16.F32.PACK_AB R9, R15, R11 ;  /* 0x0000000b0f09723e */ /* 0x000fe200000010ff */
[----:B------:R-:W-:Y:S01]  /*6d60*/  FMUL R27, R47, R27 ;  /* 0x0000001b2f1b7220 */ /* 0x000fe20000400000 */
[----:B------:R-:W-:Y:S01]  /*6d70*/  F2FP.BF16.F32.PACK_AB R10, R13, R12 ;  /* 0x0000000c0d0a723e */ /* 0x000fe200000010ff */
[----:B------:R-:W-:Y:S01]  /*6d80*/  FFMA R20, R49, R66, R20 ;  /* 0x0000004231147223 */ /* 0x000fe20000000014 */
[----:B------:R-:W-:Y:S01]  /*6d90*/  F2FP.BF16.F32.PACK_AB R11, R19, R14 ;  /* 0x0000000e130b723e */ /* 0x000fe200000010ff */
[----:B------:R-:W-:Y:S01]  /*6da0*/  FMUL R24, R47, R28 ;  /* 0x0000001c2f187220 */ /* 0x000fe20000400000 */
[----:B------:R-:W-:Y:S01]  /*6db0*/  LOP3.LUT R71, R76, 0xffff0000, RZ, 0xc0, !PT ;  /* 0xffff00004c477812 */ /* 0x000fe200078ec0ff */
[----:B------:R-:W-:Y:S01]  /*6dc0*/  FFMA R21, R49, R67, R21 ;  /* 0x0000004331157223 */ /* 0x000fe20000000015 */
[----:B------:R-:W-:Y:S01]  /*6dd0*/  SHF.L.U32 R72, R77, 0x10, RZ ;  /* 0x000000104d487819 */ /* 0x000fe200000006ff */
[----:B------:R1:W-:Y:S01]  /*6de0*/  STS.128 [R106+0x10], R8 ;  /* 0x000010086a007388 */ /* 0x0003e20000000c00 */
[----:B------:R-:W-:Y:S01]  /*6df0*/  FMUL R25, R47, R29 ;  /* 0x0000001d2f197220 */ /* 0x000fe20000400000 */
[----:B------:R-:W-:Y:S01]  /*6e00*/  FFMA R22, R49, R68, R22 ;  /* 0x0000004431167223 */ /* 0x000fe20000000016 */
[----:B------:R-:W-:Y:S01]  /*6e10*/  LOP3.LUT R73, R77, 0xffff0000, RZ, 0xc0, !PT ;  /* 0xffff00004d497812 */ /* 0x000fe200078ec0ff */
[----:B------:R-:W-:Y:S01]  /*6e20*/  FMUL R26, R47, R30 ;  /* 0x0000001e2f1a7220 */ /* 0x000fe20000400000 */
[----:B------:R-:W-:Y:S01]  /*6e30*/  FFMA R27, R49, R69, R27 ;  /* 0x00000045311b7223 */ /* 0x000fe2000000001b */
[----:B------:R-:W-:Y:S01]  /*6e40*/  FMUL R31, R47, R31 ;  /* 0x0000001f2f1f7220 */ /* 0x000fe20000400000 */
[----:B------:R-:W-:Y:S01]  /*6e50*/  FFMA R24, R49, R70, R24 ;  /* 0x0000004631187223 */ /* 0x000fe20000000018 */
[----:B------:R-:W-:Y:S01]  /*6e60*/  FMUL R28, R47, R32 ;  /* 0x000000202f1c7220 */ /* 0x000fe20000400000 */
[----:B------:R-:W-:Y:S01]  /*6e70*/  FFMA R25, R49, R71, R25 ;  /* 0x0000004731197223 */ /* 0x000fe20000000019 */
[----:B------:R-:W-:Y:S01]  /*6e80*/  SHF.L.U32 R76, R79, 0x10, RZ ;  /* 0x000000104f4c7819 */ /* 0x000fe200000006ff */
[----:B------:R-:W-:Y:S01]  /*6e90*/  FMUL R29, R47, R33 ;  /* 0x000000212f1d7220 */ /* 0x000fe20000400000 */
[----:B------:R-:W-:Y:S01]  /*6ea0*/  F2FP.BF16.F32.PACK_AB R16, R17, R16 ;  /* 0x000000101110723e */ /* 0x000fe200000010ff */
[----:B------:R-:W-:Y:S01]  /*6eb0*/  FFMA R26, R49, R72, R26 ;  /* 0x00000048311a7223 */ /* 0x000fe2000000001a */
[----:B------:R-:W-:Y:S01]  /*6ec0*/  LOP3.LUT R77, R79, 0xffff0000, RZ, 0xc0, !PT ;  /* 0xffff00004f4d7812 */ /* 0x000fe200078ec0ff */
[----:B------:R-:W-:Y:S01]  /*6ed0*/  FMUL R30, R47, R34 ;  /* 0x000000222f1e7220 */ /* 0x000fe20000400000 */
[----:B------:R-:W-:Y:S01]  /*6ee0*/  F2FP.BF16.F32.PACK_AB R17, R23, R18 ;  /* 0x000000121711723e */ /* 0x000fe200000010ff */
[----:B------:R-:W-:Y:S01]  /*6ef0*/  FFMA R31, R49, R73, R31 ;  /* 0x00000049311f7223 */ /* 0x000fe2000000001f */
[----:B------:R-:W-:Y:S01]  /*6f00*/  FMUL R35, R47, R35 ;  /* 0x000000232f237220 */ /* 0x000fe20000400000 */
[----:B------:R-:W-:Y:S01]  /*6f10*/  F2FP.BF16.F32.PACK_AB R18, R21, R20 ;  /* 0x000000141512723e */ /* 0x000fe200000010ff */
[----:B------:R-:W-:Y:S01]  /*6f20*/  FFMA R28, R49, R74, R28 ;  /* 0x0000004a311c7223 */ /* 0x000fe2000000001c */
[----:B------:R-:W-:Y:S01]  /*6f30*/  F2FP.BF16.F32.PACK_AB R19, R27, R22 ;  /* 0x000000161b13723e */ /* 0x000fe200000010ff */
[C---:B------:R-:W-:Y:S01]  /*6f40*/  FFMA R29, R49.reuse, R75, R29 ;  /* 0x0000004b311d7223 */ /* 0x040fe2000000001d */
[C---:B------:R-:W-:Y:S01]  /*6f50*/  FFMA R30, R49.reuse, R76, R30 ;  /* 0x0000004c311e7223 */ /* 0x040fe2000000001e */
[----:B------:R-:W-:Y:S01]  /*6f60*/  FFMA R35, R49, R77, R35 ;  /* 0x0000004d31237223 */ /* 0x000fe20000000023 */
[----:B------:R-:W-:Y:S01]  /*6f70*/  F2FP.BF16.F32.PACK_AB R24, R25, R24 ;  /* 0x000000181918723e */ /* 0x000fe200000010ff */
[----:B------:R1:W-:Y:S01]  /*6f80*/  STS.128 [R105+0x20], R16 ;  /* 0x0000201069007388 */ /* 0x0003e20000000c00 */
[----:B------:R-:W-:Y:S02]  /*6f90*/  F2FP.BF16.F32.PACK_AB R25, R31, R26 ;  /* 0x0000001a1f19723e */ /* 0x000fe400000010ff */
[----:B------:R-:W-:Y:S02]  /*6fa0*/  F2FP.BF16.F32.PACK_AB R26, R29, R28 ;  /* 0x0000001c1d1a723e */ /* 0x000fe400000010ff */
[----:B------:R-:W-:Y:S02]  /*6fb0*/  F2FP.BF16.F32.PACK_AB R27, R35, R30 ;  /* 0x0000001e231b723e */ /* 0x000fe400000010ff */
[----:B------:R-:W-:Y:S05]  /*6fc0*/  IADD3 R0, PT, PT, R98, R106, RZ ;  /* 0x0000006a62007210 */ /* 0x000fea0007ffe0ff */
        /* <DEDUP_REMOVED lines=9> */
[----:B------:R-:W-:Y:S02]  /*7060*/  UIADD3 UR10, UP0, UPT, UR54, 0x680, URZ ;  /* 0x00000680360a7890 */ /* 0x000fe4000ff1e0ff */
[----:B------:R-:W-:Y:S02]  /*7070*/  UIADD3 UR5, UPT, UPT, UR41, 0x20, URZ ;  /* 0x0000002029057890 */ /* 0x000fe4000fffe0ff */
[----:B------:R-:W-:Y:S02]  /*7080*/  UIADD3 UR4, UPT, UPT, UR48, 0x200, UR8 ;  /* 0x0000020030047890 */ /* 0x000fe4000fffe008 */
[----:B------:R-:W-:Y:S01]  /*7090*/  UIADD3.X UR11, UPT, UPT, URZ, UR55, URZ, UP0, !UPT ;  /* 0x00000037ff0b7290 */ /* 0x000fe200087fe4ff */
[----:B------:R-:W-:Y:S01]  /*70a0*/  UMOV UR6, UR42 ;  /* 0x0000002a00067c82 */ /* 0x000fe20008000000 */
[----:B------:R-:W-:Y:S07]  /*70b0*/  UMOV UR7, UR36 ;  /* 0x0000002400077c82 */ /* 0x000fee0008000000 */
[----:B------:R2:W-:Y:S02]  /*70c0*/  UTMASTG.3D [UR4], [UR10] ;  /* 0x000000040a0073b5 */ /* 0x0005e40008010000 */
[----:B--2---:R0:W-:Y:S02]  /*70d0*/  UTMACMDFLUSH ;  /* 0x00000000000079b7 */ /* 0x0041e40000000000 */
.L_x_108:
[----:B------:R-:W-:Y:S05]  /*70e0*/  BSYNC.RECONVERGENT B0 ;  /* 0x0000000000007941 */ /* 0x000fea0003800200 */
.L_x_107:
[----:B------:R-:W-:Y:S01]  /*70f0*/  UIADD3 UR43, UPT, UPT, UR43, 0x1, URZ ;  /* 0x000000012b2b7890 */ /* 0x000fe2000fffe0ff */
[----:B------:R-:W-:Y:S03]  /*7100*/  BSSY.RECONVERGENT B0, `(.L_x_109) ;  /* 0x0000008000007945 */ /* 0x000fe60003800200 */
[----:B------:R-:W-:Y:S04]  /*7110*/  UISETP.NE.AND UP0, UPT, UR43, 0x3, UPT ;  /* 0x000000032b00788c */ /* 0x000fe8000bf05270 */
[----:B------:R-:W-:Y:S02]  /*7120*/  UISETP.EQ.XOR UP1, UPT, UR40, 0x3, !UP0 ;  /* 0x000000032800788c */ /* 0x000fe4000c722a70 */
[----:B------:R-:W-:Y:S02]  /*7130*/  USEL UR56, UR43, URZ, UP0 ;  /* 0x000000ff2b387287 */ /* 0x000fe40008000000 */
[----:B------:R-:W-:Y:S04]  /*7140*/  USEL UR4, URZ, 0x1, !UP1 ;  /* 0x00000001ff047887 */ /* 0x000fe8000c800000 */
[----:B------:R-:W-:Y:S01]  /*7150*/  ULOP3.LUT UR51, UR51, UR4, URZ, 0x3c, !UPT ;  /* 0x0000000433337292 */ /* 0x000fe2000f8e3cff */
[----:B------:R-:W-:Y:S11]  /*7160*/  @P0 BRA `(.L_x_110) ;  /* 0x0000000000040947 */ /* 0x000ff60003800000 */
[----:B------:R-:W-:Y:S04]  /*7170*/  DEPBAR.LE SB0, 0x1 ;  /* 0x000080400000791a */ /* 0x000fe80000000000 */
.L_x_110:
[----:B------:R-:W-:Y:S05]  /*7180*/  BSYNC.RECONVERGENT B0 ;  /* 0x0000000000007941 */ /* 0x000fea0003800200 */
.L_x_109:
[----:B------:R-:W-:Y:S01]  /*7190*/  BAR.SYNC.DEFER_BLOCKING 0x1, 0x80 ;  /* 0x0042000000007b1d */ /* 0x000fe20000010000 */
[----:B------:R-:W-:Y:S01]  /*71a0*/  UISETP.NE.AND UP0, UPT, UR50, -0x2, UPT ;  /* 0xfffffffe3200788c */ /* 0x000fe2000bf05270 */
[----:B------:R-:W-:Y:S08]  /*71b0*/  IADD3 R45, PT, PT, R45, 0x1, RZ ;  /* 0x000000012d2d7810 */ /* 0x000ff00007ffe0ff */
[----:B------:R-:W-:Y:S05]  /*71c0*/  BRA.U !UP0, `(.L_x_111) ;  /* 0x0000000108287547 */ /* 0x000fea000b800000 */
[----:B------:R-:W-:Y:S01]  /*71d0*/  ISETP.NE.AND P0, PT, R104, RZ, PT ;  /* 0x000000ff6800720c */ /* 0x000fe20003f05270 */
[----:B------:R-:W-:Y:S01]  /*71e0*/  IMAD.U32 R2, RZ, RZ, UR49 ;  /* 0x00000031ff027e24 */ /* 0x000fe2000f8e00ff */
[----:B------:R-:W-:Y:S01]  /*71f0*/  UIADD3 UR49, UPT, UPT, UR49, 0x1, URZ ;  /* 0x0000000131317890 */ /* 0x000fe2000fffe0ff */
[----:B-1----:R-:W-:Y:S03]  /*7200*/  IMAD.U32 R0, RZ, RZ, UR37 ;  /* 0x00000025ff007e24 */ /* 0x002fe6000f8e00ff */
[----:B------:R-:W-:Y:S04]  /*7210*/  UISETP.NE.AND UP0, UPT, UR49, 0x3, UPT ;  /* 0x000000033100788c */ /* 0x000fe8000bf05270 */
[----:B------:R-:W-:Y:S03]  /*7220*/  USEL UR49, UR49, URZ, UP0 ;  /* 0x000000ff31317287 */ /* 0x000fe60008000000 */
[----:B------:R-:W-:Y:S05]  /*7230*/  @P0 LEA R2, R2, UR48, 0x3 ;  /* 0x0000003002020c11 */ /* 0x000fea000f8e18ff */
[----:B------:R-:W-:Y:S05]  /*7240*/  @P0 VIADD R2, R2, 0x78 ;  /* 0x0000007802020836 */ /* 0x000fea0000000000 */
[----:B------:R-:W-:Y:S04]  /*7250*/  @P0 PRMT R0, R0, 0x654, R2 ;  /* 0x0000065400000816 */ /* 0x000fe80000000002 */
[----:B------:R2:W-:Y:S03]  /*7260*/  @P0 SYNCS.ARRIVE.TRANS64.RED.A1T0 RZ, [R0+URZ], RZ ;  /* 0x000000ff00ff09a7 */ /* 0x0005e600081004ff */
.L_x_111:
[----:B------:R-:W-:Y:S01]  /*7270*/  ISETP.NE.AND P2, PT, R101, RZ, PT ;  /* 0x000000ff6500720c */ /* 0x000fe20003f45270 */
[----:B------:R-:W-:Y:S01]  /*7280*/  UIADD3 UR50, UPT, UPT, UR50, 0x2, URZ ;  /* 0x0000000232327890 */ /* 0x000fe2000fffe0ff */
[----:B------:R-:W-:Y:S01]  /*7290*/  ISETP.NE.AND P0, PT, R103, 0x2, PT ;  /* 0x000000026700780c */ /* 0x000fe20003f05270 */
[----:B------:R-:W-:Y:S01]  /*72a0*/  IMAD.IADD R14, R43, 0x1, R86 ;  /* 0x000000012b0e7824 */ /* 0x000fe200078e0256 */
[----:B------:R-:W-:Y:S01]  /*72b0*/  ISETP.NE.AND P1, PT, R45, 0x4, PT ;  /* 0x000000042d00780c */ /* 0x000fe20003f25270 */
[----:B------:R-:W-:Y:S01]  /*72c0*/  IMAD.IADD R15, R44, 0x1, R87 ;  /* 0x000000012c0f7824 */ /* 0x000fe200078e0257 */
[----:B------:R-:W-:Y:S02]  /*72d0*/  SEL R2, RZ, 0x1, P0 ;  /* 0x00000001ff027807 */ /* 0x000fe40000000000 */
[----:B-12---:R-:W-:Y:S02]  /*72e0*/  SEL R0, RZ, 0x1, P1 ;  /* 0x00000001ff007807 */ /* 0x006fe40000800000 */
[----:B------:R-:W-:Y:S02]  /*72f0*/  LOP3.LUT R96, R96, R2, RZ, 0x3c, !PT ;  /* 0x0000000260607212 */ /* 0x000fe400078e3cff */
[----:B------:R-:W-:Y:S02]  /*7300*/  LOP3.LUT R97, R97, R0, RZ, 0x3c, !PT ;  /* 0x0000000061617212 */ /* 0x000fe400078e3cff */
[----:B------:R-:W-:Y:S02]  /*7310*/  @P2 R2UR UR36, R95 ;  /* 0x000000005f2422ca */ /* 0x000fe400000e0000 */
[----:B------:R-:W-:Y:S02]  /*7320*/  SEL R103, R103, RZ, P0 ;  /* 0x000000ff67677207 */ /* 0x000fe40000000000 */
[----:B------:R-:W-:Y:S01]  /*7330*/  SEL R45, R45, RZ, P1 ;  /* 0x000000ff2d2d7207 */ /* 0x000fe20000800000 */
[----:B------:R-:W-:Y:S10]  /*7340*/  @P2 BRA `(.L_x_112) ;  /* 0xffffffd800042947 */ /* 0x000ff4000383ffff */
[----:B------:R-:W-:-:S09]  /*7350*/  UISETP.NE.AND UP0, UPT, UR53, URZ, UPT ;  /* 0x000000ff3500728c */ /* 0x000fd2000bf05270 */
[----:B------:R-:W-:Y:S05]  /*7360*/  BRA.U !UP0, `(.L_x_113) ;  /* 0x0000000108487547 */ /* 0x000fea000b800000 */
[----:B------:R-:W1:Y:S02]  /*7370*/  LDCU.64 UR4, c[0x0][0x890] ;  /* 0x00011200ff0477ac */ /* 0x000e640008000a00 */
[----:B-1----:R-:W-:-:S04]  /*7380*/  UISETP.NE.U32.AND UP0, UPT, UR4, URZ, UPT ;  /* 0x000000ff0400728c */ /* 0x002fc8000bf05070 */
[----:B------:R-:W-:-:S09]  /*7390*/  UISETP.NE.AND.EX UP0, UPT, UR5, URZ, UPT, UP0 ;  /* 0x000000ff0500728c */ /* 0x000fd2000bf05300 */
[----:B------:R-:W-:Y:S05]  /*73a0*/  BRA.U UP0, `(.L_x_114) ;  /* 0x00000001000c7547 */ /* 0x000fea000b800000 */
[----:B------:R-:W-:-:S13]  /*73b0*/  FSETP.NEU.AND P0, PT, R49, RZ, PT ;  /* 0x000000ff3100720b */ /* 0x000fda0003f0d000 */
[----:B------:R-:W-:Y:S05]  /*73c0*/  @!P0 EXIT ;  /* 0x000000000000894d */ /* 0x000fea0003800000 */
[----:B------:R-:W-:Y:S05]  /*73d0*/  BRA `(.L_x_113) ;  /* 0x00000000002c7947 */ /* 0x000fea0003800000 */
.L_x_114:
[----:B------:R-:W-:Y:S01]  /*73e0*/  ISETP.NE.AND P0, PT, R102, RZ, PT ;  /* 0x000000ff6600720c */ /* 0x000fe20003f05270 */
[----:B------:R-:W-:-:S12]  /*73f0*/  BSSY.RECONVERGENT B0, `(.L_x_113) ;  /* 0x0000009000007945 */ /* 0x000fd80003800200 */
[----:B------:R-:W-:Y:S05]  /*7400*/  @P0 BRA `(.L_x_115) ;  /* 0x0000000000140947 */ /* 0x000fea0003800000 */
[----:B------:R-:W1:Y:S02]  /*7410*/  LDCU.64 UR4, c[0x0][0x888] ;  /* 0x00011100ff0477ac */ /* 0x000e640008000a00 */
[----:B-1----:R-:W-:-:S04]  /*7420*/  ISETP.NE.U32.AND P0, PT, RZ, UR4, PT ;  /* 0x00000004ff007c0c */ /* 0x002fc8000bf05070 */
[----:B------:R-:W-:-:S13]  /*7430*/  ISETP.NE.AND.EX P0, PT, RZ, UR5, PT, P0 ;  /* 0x00000005ff007c0c */ /* 0x000fda000bf05300 */
[----:B------:R-:W-:Y:S05]  /*7440*/  @!P0 EXIT ;  /* 0x000000000000894d */ /* 0x000fea0003800000 */
[----:B------:R-:W-:Y:S05]  /*7450*/  BRA `(.L_x_116) ;  /* 0x0000000000087947 */ /* 0x000fea0003800000 */
.L_x_115:
[----:B------:R-:W-:-:S13]  /*7460*/  FSETP.NEU.AND P0, PT, R49, RZ, PT ;  /* 0x000000ff3100720b */ /* 0x000fda0003f0d000 */
[----:B------:R-:W-:Y:S05]  /*7470*/  @!P0 EXIT ;  /* 0x000000000000894d */ /* 0x000fea0003800000 */
.L_x_116:
[----:B------:R-:W-:Y:S05]  /*7480*/  BSYNC.RECONVERGENT B0 ;  /* 0x0000000000007941 */ /* 0x000fea0003800200 */
.L_x_113:
[----:B------:R-:W-:Y:S01]  /*7490*/  ULEA UR4, UR49, UR48, 0x3 ;  /* 0x0000003031047291 */ /* 0x000fe2000f8e18ff */
[----:B------:R-:W-:-:S04]  /*74a0*/  DEPBAR.LE SB0, 0x0 ;  /* 0x000080000000791a */ /* 0x000fc80000000000 */
[----:B------:R-:W-:-:S04]  /*74b0*/  UIADD3 UR4, UPT, UPT, UR4, 0x78, URZ ;  /* 0x0000007804047890 */ /* 0x000fc8000fffe0ff */
[----:B------:R-:W-:-:S09]  /*74c0*/  UPRMT UR4, UR37, 0x654, UR4 ;  /* 0x0000065425047896 */ /* 0x000fd20008000004 */
[----:B------:R-:W-:Y:S01]  /*74d0*/  SYNCS.ARRIVE.TRANS64.RED.A1T0 RZ, [UR4], RZ ;  /* 0x000000ffffff79a7 */ /* 0x000fe20008100404 */
[----:B------:R-:W-:Y:S05]  /*74e0*/  EXIT ;  /* 0x000000000000794d */ /* 0x000fea0003800000 */
.L_x_19:
[----:B--2---:R2:W1:Y:S02]  /*74f0*/  SYNCS.PHASECHK.TRANS64.TRYWAIT P0, [R2+URZ+0x110], R3 ;  /* 0x00011003020075a7 */ /* 0x00446400080011ff */
[----:B-1----:R-:W-:Y:S05]  /*7500*/  @!P0 NANOSLEEP.SYNCS 0x989680 ;  /* 0x009896800000895d */ /* 0x002fea0003900000 */
[----:B------:R-:W1:Y:S02]  /*7510*/  @!P0 SYNCS.PHASECHK.TRANS64 P0, [R2+URZ+0x110], R3 ;  /* 0x00011003020085a7 */ /* 0x000e6400080010ff */
[----:B-1----:R-:W-:Y:S05]  /*7520*/  @!P0 BRA `(.L_x_19) ;  /* 0xfffffffc00f08947 */ /* 0x002fea000383ffff */
[----:B------:R-:W-:Y:S05]  /*7530*/  BRA `(.L_x_117) ;  /* 0xffffffa000307947 */ /* 0x000fea000383ffff */
.L_x_22:
[----:B-1----:R-:W-:-:S07]  /*7540*/  MOV R2, UR33 ;  /* 0x0000002100027c02 */ /* 0x002fce0008000f00 */
.L_x_118:
[----:B-1----:R1:W2:Y:S02]  /*7550*/  SYNCS.PHASECHK.TRANS64.TRYWAIT P0, [R2+URZ+0x30], R4 ;  /* 0x00003004020075a7 */ /* 0x0022a400080011ff */
[----:B--2---:R-:W-:Y:S05]  /*7560*/  @!P0 NANOSLEEP.SYNCS 0x989680 ;  /* 0x009896800000895d */ /* 0x004fea0003900000 */
[----:B------:R-:W2:Y:S02]  /*7570*/  @!P0 SYNCS.PHASECHK.TRANS64 P0, [R2+URZ+0x30], R4 ;  /* 0x00003004020085a7 */ /* 0x000ea400080010ff */
[----:B--2---:R-:W-:Y:S05]  /*7580*/  @!P0 BRA `(.L_x_118) ;  /* 0xfffffffc00f08947 */ /* 0x004fea000383ffff */
[----:B------:R-:W-:Y:S05]  /*7590*/  BRA `(.L_x_21) ;  /* 0xffffffa000807947 */ /* 0x000fea000383ffff */
.L_x_28:
[----:B-1----:R-:W-:-:S07]  /*75a0*/  MOV R2, UR17 ;  /* 0x0000001100027c02 */ /* 0x002fce0008000f00 */
.L_x_119:
[----:B-1----:R1:W2:Y:S02]  /*75b0*/  SYNCS.PHASECHK.TRANS64.TRYWAIT P0, [R2+URZ+0x30], R4 ;  /* 0x00003004020075a7 */ /* 0x0022a400080011ff */
[----:B--2---:R-:W-:Y:S05]  /*75c0*/  @!P0 NANOSLEEP.SYNCS 0x989680 ;  /* 0x009896800000895d */ /* 0x004fea0003900000 */
[----:B------:R-:W2:Y:S02]  /*75d0*/  @!P0 SYNCS.PHASECHK.TRANS64 P0, [R2+URZ+0x30], R4 ;  /* 0x00003004020085a7 */ /* 0x000ea400080010ff */
[----:B--2---:R-:W-:Y:S05]  /*75e0*/  @!P0 BRA `(.L_x_119) ;  /* 0xfffffffc00f08947 */ /* 0x004fea000383ffff */
[----:B------:R-:W-:Y:S05]  /*75f0*/  BRA `(.L_x_27) ;  /* 0xffffffa400287947 */ /* 0x000fea000383ffff */
.L_x_32:
[----:B-1----:R1:W2:Y:S02]  /*7600*/  SYNCS.PHASECHK.TRANS64.TRYWAIT P0, [R2+URZ+0xa0], R3 ;  /* 0x0000a003020075a7 */ /* 0x0022a400080011ff */
[----:B--2---:R-:W-:Y:S05]  /*7610*/  @!P0 NANOSLEEP.SYNCS 0x989680 ;  /* 0x009896800000895d */ /* 0x004fea0003900000 */
[----:B------:R-:W2:Y:S02]  /*7620*/  @!P0 SYNCS.PHASECHK.TRANS64 P0, [R2+URZ+0xa0], R3 ;  /* 0x0000a003020085a7 */ /* 0x000ea400080010ff */
[----:B--2---:R-:W-:Y:S05]  /*7630*/  @!P0 BRA `(.L_x_32) ;  /* 0xfffffffc00f08947 */ /* 0x004fea000383ffff */
[----:B------:R-:W-:Y:S05]  /*7640*/  BRA `(.L_x_120) ;  /* 0xffffffa400b87947 */ /* 0x000fea000383ffff */
.L_x_36:
[----:B----4-:R-:W-:-:S07]  /*7650*/  MOV R0, UR5 ;  /* 0x0000000500007c02 */ /* 0x010fce0008000f00 */
.L_x_121:
[----:B-1----:R1:W2:Y:S02]  /*7660*/  SYNCS.PHASECHK.TRANS64.TRYWAIT P0, [R0+URZ], R2 ;  /* 0x00000002000075a7 */ /* 0x0022a400080011ff */
[----:B--2---:R-:W-:Y:S05]  /*7670*/  @!P0 NANOSLEEP.SYNCS 0x989680 ;  /* 0x009896800000895d */ /* 0x004fea0003900000 */
[----:B------:R-:W2:Y:S02]  /*7680*/  @!P0 SYNCS.PHASECHK.TRANS64 P0, [R0+URZ], R2 ;  /* 0x00000002000085a7 */ /* 0x000ea400080010ff */
[----:B--2---:R-:W-:Y:S05]  /*7690*/  @!P0 BRA `(.L_x_121) ;  /* 0xfffffffc00f08947 */ /* 0x004fea000383ffff */
[----:B------:R-:W-:Y:S05]  /*76a0*/  BRA `(.L_x_122) ;  /* 0xffffffac00287947 */ /* 0x000fea000383ffff */
.L_x_37:
[----:B----4-:R-:W-:-:S07]  /*76b0*/  MOV R0, UR5 ;  /* 0x0000000500007c02 */ /* 0x010fce0008000f00 */
.L_x_123:
[----:B-1----:R1:W2:Y:S02]  /*76c0*/  SYNCS.PHASECHK.TRANS64.TRYWAIT P0, [R0+URZ], R3 ;  /* 0x00000003000075a7 */ /* 0x0022a400080011ff */
[----:B--2---:R-:W-:Y:S05]  /*76d0*/  @!P0 NANOSLEEP.SYNCS 0x989680 ;  /* 0x009896800000895d */ /* 0x004fea0003900000 */
[----:B------:R-:W2:Y:S02]  /*76e0*/  @!P0 SYNCS.PHASECHK.TRANS64 P0, [R0+URZ], R3 ;  /* 0x00000003000085a7 */ /* 0x000ea400080010ff */
[----:B--2---:R-:W-:Y:S05]  /*76f0*/  @!P0 BRA `(.L_x_123) ;  /* 0xfffffffc00f08947 */ /* 0x004fea000383ffff */
[----:B------:R-:W-:Y:S05]  /*7700*/  BRA `(.L_x_124) ;  /* 0xffffffac00347947 */ /* 0x000fea000383ffff */
.L_x_38:
[----:B----4-:R-:W-:-:S07]  /*7710*/  MOV R0, UR5 ;  /* 0x0000000500007c02 */ /* 0x010fce0008000f00 */
.L_x_125:
[----:B-1----:R1:W2:Y:S02]  /*7720*/  SYNCS.PHASECHK.TRANS64.TRYWAIT P0, [R0+URZ], R3 ;  /* 0x00000003000075a7 */ /* 0x0022a400080011ff */
[----:B--2---:R-:W-:Y:S05]  /*7730*/  @!P0 NANOSLEEP.SYNCS 0x989680 ;  /* 0x009896800000895d */ /* 0x004fea0003900000 */
[----:B------:R-:W2:Y:S02]  /*7740*/  @!P0 SYNCS.PHASECHK.TRANS64 P0, [R0+URZ], R3 ;  /* 0x00000003000085a7 */ /* 0x000ea400080010ff */
[----:B--2---:R-:W-:Y:S05]  /*7750*/  @!P0 BRA `(.L_x_125) ;  /* 0xfffffffc00f08947 */ /* 0x004fea000383ffff */
[----:B------:R-:W-:Y:S05]  /*7760*/  BRA `(.L_x_126) ;  /* 0xffffffac00407947 */ /* 0x000fea000383ffff */
.L_x_39:
[----:B----4-:R-:W-:-:S07]  /*7770*/  MOV R0, UR5 ;  /* 0x0000000500007c02 */ /* 0x010fce0008000f00 */
.L_x_127:
[----:B-1----:R1:W2:Y:S02]  /*7780*/  SYNCS.PHASECHK.TRANS64.TRYWAIT P0, [R0+URZ], R3 ;  /* 0x00000003000075a7 */ /* 0x0022a400080011ff */
[----:B--2---:R-:W-:Y:S05]  /*7790*/  @!P0 NANOSLEEP.SYNCS 0x989680 ;  /* 0x009896800000895d */ /* 0x004fea0003900000 */
[----:B------:R-:W2:Y:S02]  /*77a0*/  @!P0 SYNCS.PHASECHK.TRANS64 P0, [R0+URZ], R3 ;  /* 0x00000003000085a7 */ /* 0x000ea400080010ff */
[----:B--2---:R-:W-:Y:S05]  /*77b0*/  @!P0 BRA `(.L_x_127) ;  /* 0xfffffffc00f08947 */ /* 0x004fea000383ffff */
[----:B------:R-:W-:Y:S05]  /*77c0*/  BRA `(.L_x_128) ;  /* 0xffffffac004c7947 */ /* 0x000fea000383ffff */
.L_x_40:
[----:B----4-:R-:W-:-:S07]  /*77d0*/  MOV R0, UR5 ;  /* 0x0000000500007c02 */ /* 0x010fce0008000f00 */
.L_x_129:
[----:B-1----:R1:W2:Y:S02]  /*77e0*/  SYNCS.PHASECHK.TRANS64.TRYWAIT P0, [R0+URZ], R3 ;  /* 0x00000003000075a7 */ /* 0x0022a400080011ff */
[----:B--2---:R-:W-:Y:S05]  /*77f0*/  @!P0 NANOSLEEP.SYNCS 0x989680 ;  /* 0x009896800000895d */ /* 0x004fea0003900000 */
[----:B------:R-:W2:Y:S02]  /*7800*/  @!P0 SYNCS.PHASECHK.TRANS64 P0, [R0+URZ], R3 ;  /* 0x00000003000085a7 */ /* 0x000ea400080010ff */
[----:B--2---:R-:W-:Y:S05]  /*7810*/  @!P0 BRA `(.L_x_129) ;  /* 0xfffffffc00f08947 */ /* 0x004fea000383ffff */
[----:B------:R-:W-:Y:S05]  /*7820*/  BRA `(.L_x_130) ;  /* 0xffffffac00587947 */ /* 0x000fea000383ffff */
.L_x_43:
[----:B-1----:R1:W2:Y:S02]  /*7830*/  SYNCS.PHASECHK.TRANS64.TRYWAIT P0, [R0+URZ+0x100], R4 ;  /* 0x00010004000075a7 */ /* 0x0022a400080011ff */
[----:B--2---:R-:W-:Y:S05]  /*7840*/  @!P0 NANOSLEEP.SYNCS 0x989680 ;  /* 0x009896800000895d */ /* 0x004fea0003900000 */
[----:B------:R-:W2:Y:S02]  /*7850*/  @!P0 SYNCS.PHASECHK.TRANS64 P0, [R0+URZ+0x100], R4 ;  /* 0x00010004000085a7 */ /* 0x000ea400080010ff */
[----:B--2---:R-:W-:Y:S05]  /*7860*/  @!P0 BRA `(.L_x_43) ;  /* 0xfffffffc00f08947 */ /* 0x004fea000383ffff */
[----:B------:R-:W-:Y:S05]  /*7870*/  BRA `(.L_x_131) ;  /* 0xffffffac00b47947 */ /* 0x000fea000383ffff */
.L_x_44:
[----:B------:R-:W-:-:S07]  /*7880*/  MOV R0, UR5 ;  /* 0x0000000500007c02 */ /* 0x000fce0008000f00 */
.L_x_132:
[----:B-1----:R1:W2:Y:S02]  /*7890*/  SYNCS.PHASECHK.TRANS64.TRYWAIT P0, [R0+URZ+0xb0], R5 ;  /* 0x0000b005000075a7 */ /* 0x0022a400080011ff */
[----:B--2---:R-:W-:Y:S05]  /*78a0*/  @!P0 NANOSLEEP.SYNCS 0x989680 ;  /* 0x009896800000895d */ /* 0x004fea0003900000 */
[----:B------:R-:W2:Y:S02]  /*78b0*/  @!P0 SYNCS.PHASECHK.TRANS64 P0, [R0+URZ+0xb0], R5 ;  /* 0x0000b005000085a7 */ /* 0x000ea400080010ff */
[----:B--2---:R-:W-:Y:S05]  /*78c0*/  @!P0 BRA `(.L_x_132) ;  /* 0xfffffffc00f08947 */ /* 0x004fea000383ffff */
[----:B------:R-:W-:Y:S05]  /*78d0*/  BRA `(.L_x_133) ;  /* 0xffffffac00c47947 */ /* 0x000fea000383ffff */
.L_x_45:
[----:B-1----:R1:W2:Y:S02]  /*78e0*/  SYNCS.PHASECHK.TRANS64.TRYWAIT P1, [R0+URZ+0xa0], R4 ;  /* 0x0000a004000075a7 */ /* 0x0022a400080211ff */
[----:B--2---:R-:W-:Y:S05]  /*78f0*/  @!P1 NANOSLEEP.SYNCS 0x989680 ;  /* 0x009896800000995d */ /* 0x004fea0003900000 */
[----:B------:R-:W2:Y:S02]  /*7900*/  @!P1 SYNCS.PHASECHK.TRANS64 P1, [R0+URZ+0xa0], R4 ;  /* 0x0000a004000095a7 */ /* 0x000ea400080210ff */
[----:B--2---:R-:W-:Y:S05]  /*7910*/  @!P1 BRA `(.L_x_45) ;  /* 0xfffffffc00f09947 */ /* 0x004fea000383ffff */
[----:B------:R-:W-:Y:S05]  /*7920*/  BRA `(.L_x_134) ;  /* 0xffffffac00f47947 */ /* 0x000fea000383ffff */
.L_x_48:
[----:B------:R-:W-:-:S07]  /*7930*/  MOV R0, UR5 ;  /* 0x0000000500007c02 */ /* 0x000fce0008000f00 */
.L_x_135:
[----:B-1----:R1:W2:Y:S02]  /*7940*/  SYNCS.PHASECHK.TRANS64.TRYWAIT P0, [R0+URZ+0xb0], R2 ;  /* 0x0000b002000075a7 */ /* 0x0022a400080011ff */
[----:B--2---:R-:W-:Y:S05]  /*7950*/  @!P0 NANOSLEEP.SYNCS 0x989680 ;  /* 0x009896800000895d */ /* 0x004fea0003900000 */
[----:B------:R-:W2:Y:S02]  /*7960*/  @!P0 SYNCS.PHASECHK.TRANS64 P0, [R0+URZ+0xb0], R2 ;  /* 0x0000b002000085a7 */ /* 0x000ea400080010ff */
[----:B--2---:R-:W-:Y:S05]  /*7970*/  @!P0 BRA `(.L_x_135) ;  /* 0xfffffffc00f08947 */ /* 0x004fea000383ffff */
[----:B------:R-:W-:Y:S05]  /*7980*/  BRA `(.L_x_47) ;  /* 0xffffffb000487947 */ /* 0x000fea000383ffff */
.L_x_55:
[----:B-1----:R1:W2:Y:S02]  /*7990*/  SYNCS.PHASECHK.TRANS64.TRYWAIT P1, [R0+URZ+0xa0], R2 ;  /* 0x0000a002000075a7 */ /* 0x0022a400080211ff */
[----:B--2---:R-:W-:Y:S05]  /*79a0*/  @!P1 NANOSLEEP.SYNCS 0x989680 ;  /* 0x009896800000995d */ /* 0x004fea0003900000 */
[----:B------:R-:W2:Y:S02]  /*79b0*/  @!P1 SYNCS.PHASECHK.TRANS64 P1, [R0+URZ+0xa0], R2 ;  /* 0x0000a002000095a7 */ /* 0x000ea400080210ff */
[----:B--2---:R-:W-:Y:S05]  /*79c0*/  @!P1 BRA `(.L_x_55) ;  /* 0xfffffffc00f09947 */ /* 0x004fea000383ffff */
[----:B------:R-:W-:Y:S05]  /*79d0*/  BRA `(.L_x_136) ;  /* 0xffffffb400a87947 */ /* 0x000fea000383ffff */
.L_x_56:
[----:B------:R-:W-:-:S07]  /*79e0*/  MOV R2, UR8 ;  /* 0x0000000800027c02 */ /* 0x000fce0008000f00 */
.L_x_137:
[----:B-1----:R1:W2:Y:S02]  /*79f0*/  SYNCS.PHASECHK.TRANS64.TRYWAIT P0, [R2+URZ+0xe0], R0 ;  /* 0x0000e000020075a7 */ /* 0x0022a400080011ff */
[----:B--2---:R-:W-:Y:S05]  /*7a00*/  @!P0 NANOSLEEP.SYNCS 0x989680 ;  /* 0x009896800000895d */ /* 0x004fea0003900000 */
[----:B------:R-:W2:Y:S02]  /*7a10*/  @!P0 SYNCS.PHASECHK.TRANS64 P0, [R2+URZ+0xe0], R0 ;  /* 0x0000e000020085a7 */ /* 0x000ea400080010ff */
[----:B--2---:R-:W-:Y:S05]  /*7a20*/  @!P0 BRA `(.L_x_137) ;  /* 0xfffffffc00f08947 */ /* 0x004fea000383ffff */
[----:B------:R-:W-:Y:S05]  /*7a30*/  BRA `(.L_x_138) ;  /* 0xffffffb400e07947 */ /* 0x000fea000383ffff */
.L_x_59:
[----:B------:R-:W-:Y:S07]  /*7a40*/  MOV R0, UR7 ;  /* 0x0000000700007c02 */ /* 0x000fee0008000f00 */
.L_x_139:
[----:B-1----:R1:W2:Y:S02]  /*7a50*/  SYNCS.PHASECHK.TRANS64.TRYWAIT P0, [R0+URZ], R2 ;  /* 0x00000002000075a7 */ /* 0x0022a400080011ff */
[----:B--2---:R-:W-:Y:S05]  /*7a60*/  @!P0 NANOSLEEP.SYNCS 0x989680 ;  /* 0x009896800000895d */ /* 0x004fea0003900000 */
[----:B------:R-:W2:Y:S02]  /*7a70*/  @!P0 SYNCS.PHASECHK.TRANS64 P0, [R0+URZ], R2 ;  /* 0x00000002000085a7 */ /* 0x000ea400080010ff */
[----:B--2---:R-:W-:Y:S05]  /*7a80*/  @!P0 BRA `(.L_x_139) ;  /* 0xfffffffc00f08947 */ /* 0x004fea000383ffff */
[----:B------:R-:W-:Y:S05]  /*7a90*/  BRA `(.L_x_58) ;  /* 0xffffffb400fc7947 */ /* 0x000fea000383ffff */
.L_x_62:
[----:B------:R-:W-:-:S07]  /*7aa0*/  MOV R0, UR5 ;  /* 0x0000000500007c02 */ /* 0x000fce0008000f00 */
.L_x_140:
[----:B--2---:R2:W3:Y:S02]  /*7ab0*/  SYNCS.PHASECHK.TRANS64.TRYWAIT P0, [R0+URZ], R2 ;  /* 0x00000002000075a7 */ /* 0x0044e400080011ff */
[----:B---3--:R-:W-:Y:S05]  /*7ac0*/  @!P0 NANOSLEEP.SYNCS 0x989680 ;  /* 0x009896800000895d */ /* 0x008fea0003900000 */
[----:B------:R-:W3:Y:S02]  /*7ad0*/  @!P0 SYNCS.PHASECHK.TRANS64 P0, [R0+URZ], R2 ;  /* 0x00000002000085a7 */ /* 0x000ee400080010ff */
[----:B---3--:R-:W-:Y:S05]  /*7ae0*/  @!P0 BRA `(.L_x_140) ;  /* 0xfffffffc00f08947 */ /* 0x008fea000383ffff */
[----:B------:R-:W-:Y:S05]  /*7af0*/  BRA `(.L_x_141) ;  /* 0xffffffb800b07947 */ /* 0x000fea000383ffff */
.L_x_63:
[----:B------:R-:W-:-:S07]  /*7b00*/  MOV R0, UR5 ;  /* 0x0000000500007c02 */ /* 0x000fce0008000f00 */
.L_x_142:
[----:B-1----:R1:W2:Y:S02]  /*7b10*/  SYNCS.PHASECHK.TRANS64.TRYWAIT P0, [R0+URZ], R3 ;  /* 0x00000003000075a7 */ /* 0x0022a400080011ff */
[----:B--2---:R-:W-:Y:S05]  /*7b20*/  @!P0 NANOSLEEP.SYNCS 0x989680 ;  /* 0x009896800000895d */ /* 0x004fea0003900000 */
[----:B------:R-:W2:Y:S02]  /*7b30*/  @!P0 SYNCS.PHASECHK.TRANS64 P0, [R0+URZ], R3 ;  /* 0x00000003000085a7 */ /* 0x000ea400080010ff */
[----:B--2---:R-:W-:Y:S05]  /*7b40*/  @!P0 BRA `(.L_x_142) ;  /* 0xfffffffc00f08947 */ /* 0x004fea000383ffff */
[----:B------:R-:W-:Y:S05]  /*7b50*/  BRA `(.L_x_143) ;  /* 0xffffffb800bc7947 */ /* 0x000fea000383ffff */
.L_x_64:
[----:B------:R-:W-:-:S07]  /*7b60*/  MOV R0, UR5 ;  /* 0x0000000500007c02 */ /* 0x000fce0008000f00 */
.L_x_144:
[----:B-1----:R1:W2:Y:S02]  /*7b70*/  SYNCS.PHASECHK.TRANS64.TRYWAIT P0, [R0+URZ], R3 ;  /* 0x00000003000075a7 */ /* 0x0022a400080011ff */
[----:B--2---:R-:W-:Y:S05]  /*7b80*/  @!P0 NANOSLEEP.SYNCS 0x989680 ;  /* 0x009896800000895d */ /* 0x004fea0003900000 */
[----:B------:R-:W2:Y:S02]  /*7b90*/  @!P0 SYNCS.PHASECHK.TRANS64 P0, [R0+URZ], R3 ;  /* 0x00000003000085a7 */ /* 0x000ea400080010ff */
[----:B--2---:R-:W-:Y:S05]  /*7ba0*/  @!P0 BRA `(.L_x_144) ;  /* 0xfffffffc00f08947 */ /* 0x004fea000383ffff */
[----:B------:R-:W-:Y:S05]  /*7bb0*/  BRA `(.L_x_145) ;  /* 0xffffffb800c87947 */ /* 0x000fea000383ffff */
.L_x_65:
[----:B-1----:R-:W-:-:S07]  /*7bc0*/  MOV R0, UR7 ;  /* 0x0000000700007c02 */ /* 0x002fce0008000f00 */
.L_x_146:
[----:B-1----:R1:W2:Y:S02]  /*7bd0*/  SYNCS.PHASECHK.TRANS64.TRYWAIT P0, [R0+URZ], R2 ;  /* 0x00000002000075a7 */ /* 0x0022a400080011ff */
[----:B--2---:R-:W-:Y:S05]  /*7be0*/  @!P0 NANOSLEEP.SYNCS 0x989680 ;  /* 0x009896800000895d */ /* 0x004fea0003900000 */
[----:B------:R-:W2:Y:S02]  /*7bf0*/  @!P0 SYNCS.PHASECHK.TRANS64 P0, [R0+URZ], R2 ;  /* 0x00000002000085a7 */ /* 0x000ea400080010ff */
[----:B--2---:R-:W-:Y:S05]  /*7c00*/  @!P0 BRA `(.L_x_146) ;  /* 0xfffffffc00f08947 */ /* 0x004fea000383ffff */
[----:B------:R-:W-:Y:S05]  /*7c10*/  BRA `(.L_x_147) ;  /* 0xffffffb800d47947 */ /* 0x000fea000383ffff */
.L_x_70:
[----:B--2---:R2:W3:Y:S02]  /*7c20*/  SYNCS.PHASECHK.TRANS64.TRYWAIT P0, [R0+URZ+0xa0], R2 ;  /* 0x0000a002000075a7 */ /* 0x0044e400080011ff */
[----:B---3--:R-:W-:Y:S05]  /*7c30*/  @!P0 NANOSLEEP.SYNCS 0x989680 ;  /* 0x009896800000895d */ /* 0x008fea0003900000 */
[----:B------:R-:W3:Y:S02]  /*7c40*/  @!P0 SYNCS.PHASECHK.TRANS64 P0, [R0+URZ+0xa0], R2 ;  /* 0x0000a002000085a7 */ /* 0x000ee400080010ff */
[----:B---3--:R-:W-:Y:S05]  /*7c50*/  @!P0 BRA `(.L_x_70) ;  /* 0xfffffffc00f08947 */ /* 0x008fea000383ffff */
[----:B------:R-:W-:Y:S05]  /*7c60*/  BRA `(.L_x_148) ;  /* 0xffffffbc00d07947 */ /* 0x000fea000383ffff */
.L_x_73:
[----:B------:R-:W-:Y:S07]  /*7c70*/  MOV R0, UR7 ;  /* 0x0000000700007c02 */ /* 0x000fee0008000f00 */
.L_x_149:
[----:B--2---:R2:W3:Y:S02]  /*7c80*/  SYNCS.PHASECHK.TRANS64.TRYWAIT P0, [R0+URZ+0x98], R2 ;  /* 0x00009802000075a7 */ /* 0x0044e400080011ff */
[----:B---3--:R-:W-:Y:S05]  /*7c90*/  @!P0 NANOSLEEP.SYNCS 0x989680 ;  /* 0x009896800000895d */ /* 0x008fea0003900000 */
[----:B------:R-:W3:Y:S02]  /*7ca0*/  @!P0 SYNCS.PHASECHK.TRANS64 P0, [R0+URZ+0x98], R2 ;  /* 0x00009802000085a7 */ /* 0x000ee400080010ff */
[----:B---3--:R-:W-:Y:S05]  /*7cb0*/  @!P0 BRA `(.L_x_149) ;  /* 0xfffffffc00f08947 */ /* 0x008fea000383ffff */
[----:B------:R-:W-:Y:S05]  /*7cc0*/  BRA `(.L_x_72) ;  /* 0xffffffc000b07947 */ /* 0x000fea000383ffff */
.L_x_76:
[----:B------:R-:W-:Y:S07]  /*7cd0*/  MOV R0, UR15 ;  /* 0x0000000f00007c02 */ /* 0x000fee0008000f00 */
.L_x_150:
[----:B-1----:R1:W2:Y:S02]  /*7ce0*/  SYNCS.PHASECHK.TRANS64.TRYWAIT P0, [R0+URZ+0x78], R9 ;  /* 0x00007809000075a7 */ /* 0x0022a400080011ff */
[----:B--2---:R-:W-:Y:S05]  /*7cf0*/  @!P0 NANOSLEEP.SYNCS 0x989680 ;  /* 0x009896800000895d */ /* 0x004fea0003900000 */
[----:B------:R-:W2:Y:S02]  /*7d00*/  @!P0 SYNCS.PHASECHK.TRANS64 P0, [R0+URZ+0x78], R9 ;  /* 0x00007809000085a7 */ /* 0x000ea400080010ff */
[----:B--2---:R-:W-:Y:S05]  /*7d10*/  @!P0 BRA `(.L_x_150) ;  /* 0xfffffffc00f08947 */ /* 0x004fea000383ffff */
[----:B------:R-:W-:Y:S05]  /*7d20*/  BRA `(.L_x_151) ;  /* 0xffffffc400287947 */ /* 0x000fea000383ffff */
.L_x_77:
[----:B------:R-:W-:Y:S07]  /*7d30*/  MOV R0, UR13 ;  /* 0x0000000d00007c02 */ /* 0x000fee0008000f00 */
.L_x_152:
[----:B-1----:R1:W2:Y:S02]  /*7d40*/  SYNCS.PHASECHK.TRANS64.TRYWAIT P0, [R0+URZ+0x78], R14 ;  /* 0x0000780e000075a7 */ /* 0x0022a400080011ff */
[----:B--2---:R-:W-:Y:S05]  /*7d50*/  @!P0 NANOSLEEP.SYNCS 0x989680 ;  /* 0x009896800000895d */ /* 0x004fea0003900000 */
[----:B------:R-:W2:Y:S02]  /*7d60*/  @!P0 SYNCS.PHASECHK.TRANS64 P0, [R0+URZ+0x78], R14 ;  /* 0x0000780e000085a7 */ /* 0x000ea400080010ff */
[----:B--2---:R-:W-:Y:S05]  /*7d70*/  @!P0 BRA `(.L_x_152) ;  /* 0xfffffffc00f08947 */ /* 0x004fea000383ffff */
[----:B------:R-:W-:Y:S05]  /*7d80*/  BRA `(.L_x_153) ;  /* 0xffffffc400c87947 */ /* 0x000fea000383ffff */
.L_x_79:
[----:B------:R-:W-:-:S07]  /*7d90*/  MOV R0, UR4 ;  /* 0x0000000400007c02 */ /* 0x000fce0008000f00 */
.L_x_154:
[----:B-1----:R1:W3:Y:S02]  /*7da0*/  SYNCS.PHASECHK.TRANS64.TRYWAIT P0, [R0+URZ], R2 ;  /* 0x00000002000075a7 */ /* 0x0022e400080011ff */
[----:B---3--:R-:W-:Y:S05]  /*7db0*/  @!P0 NANOSLEEP.SYNCS 0x989680 ;  /* 0x009896800000895d */ /* 0x008fea0003900000 */
[----:B------:R-:W3:Y:S02]  /*7dc0*/  @!P0 SYNCS.PHASECHK.TRANS64 P0, [R0+URZ], R2 ;  /* 0x00000002000085a7 */ /* 0x000ee400080010ff */
[----:B---3--:R-:W-:Y:S05]  /*7dd0*/  @!P0 BRA `(.L_x_154) ;  /* 0xfffffffc00f08947 */ /* 0x008fea000383ffff */
[----:B------:R-:W-:Y:S05]  /*7de0*/  BRA `(.L_x_155) ;  /* 0xffffffc800547947 */ /* 0x000fea000383ffff */
.L_x_80:
[----:B------:R-:W-:-:S07]  /*7df0*/  MOV R0, UR4 ;  /* 0x0000000400007c02 */ /* 0x000fce0008000f00 */
.L_x_156:
[----:B-1----:R1:W3:Y:S02]  /*7e00*/  SYNCS.PHASECHK.TRANS64.TRYWAIT P0, [R0+URZ], R2 ;  /* 0x00000002000075a7 */ /* 0x0022e400080011ff */
[----:B---3--:R-:W-:Y:S05]  /*7e10*/  @!P0 NANOSLEEP.SYNCS 0x989680 ;  /* 0x009896800000895d */ /* 0x008fea0003900000 */
[----:B------:R-:W3:Y:S02]  /*7e20*/  @!P0 SYNCS.PHASECHK.TRANS64 P0, [R0+URZ], R2 ;  /* 0x00000002000085a7 */ /* 0x000ee400080010ff */
[----:B---3--:R-:W-:Y:S05]  /*7e30*/  @!P0 BRA `(.L_x_156) ;  /* 0xfffffffc00f08947 */ /* 0x008fea000383ffff */
[----:B------:R-:W-:Y:S05]  /*7e40*/  BRA `(.L_x_157) ;  /* 0xffffffc800607947 */ /* 0x000fea000383ffff */
.L_x_82:
[----:B--2---:R2:W4:Y:S02]  /*7e50*/  SYNCS.PHASECHK.TRANS64.TRYWAIT P0, [R0+URZ+0xa0], R2 ;  /* 0x0000a002000075a7 */ /* 0x00452400080011ff */
[----:B----4-:R-:W-:Y:S05]  /*7e60*/  @!P0 NANOSLEEP.SYNCS 0x989680 ;  /* 0x009896800000895d */ /* 0x010fea0003900000 */
[----:B------:R-:W4:Y:S02]  /*7e70*/  @!P0 SYNCS.PHASECHK.TRANS64 P0, [R0+URZ+0xa0], R2 ;  /* 0x0000a002000085a7 */ /* 0x000f2400080010ff */
[----:B----4-:R-:W-:Y:S05]  /*7e80*/  @!P0 BRA `(.L_x_82) ;  /* 0xfffffffc00f08947 */ /* 0x010fea000383ffff */
[----:B------:R-:W-:Y:S05]  /*7e90*/  BRA `(.L_x_158) ;  /* 0xffffffcc00447947 */ /* 0x000fea000383ffff */
.L_x_92:
[----:B-1----:R1:W3:Y:S02]  /*7ea0*/  SYNCS.PHASECHK.TRANS64.TRYWAIT P1, [R0+URZ+0x60], R3 ;  /* 0x00006003000075a7 */ /* 0x0022e400080211ff */
[----:B---3--:R-:W-:Y:S05]  /*7eb0*/  @!P1 NANOSLEEP.SYNCS 0x989680 ;  /* 0x009896800000995d */ /* 0x008fea0003900000 */
[----:B------:R-:W3:Y:S02]  /*7ec0*/  @!P1 SYNCS.PHASECHK.TRANS64 P1, [R0+URZ+0x60], R3 ;  /* 0x00006003000095a7 */ /* 0x000ee400080210ff */
[----:B---3--:R-:W-:Y:S05]  /*7ed0*/  @!P1 BRA `(.L_x_92) ;  /* 0xfffffffc00f09947 */ /* 0x008fea000383ffff */
[----:B------:R-:W-:Y:S05]  /*7ee0*/  BRA `(.L_x_91) ;  /* 0xffffffd800747947 */ /* 0x000fea000383ffff */
.L_x_94:
[----:B-1----:R1:W4:Y:S02]  /*7ef0*/  SYNCS.PHASECHK.TRANS64.TRYWAIT P0, [R73+URZ+0xc0], R2 ;  /* 0x0000c002490075a7 */ /* 0x00232400080011ff */
[----:B----4-:R-:W-:Y:S05]  /*7f00*/  @!P0 NANOSLEEP.SYNCS 0x989680 ;  /* 0x009896800000895d */ /* 0x010fea0003900000 */
[----:B------:R-:W4:Y:S02]  /*7f10*/  @!P0 SYNCS.PHASECHK.TRANS64 P0, [R73+URZ+0xc0], R2 ;  /* 0x0000c002490085a7 */ /* 0x000f2400080010ff */
[----:B----4-:R-:W-:Y:S05]  /*7f20*/  @!P0 BRA `(.L_x_94) ;  /* 0xfffffffc00f08947 */ /* 0x010fea000383ffff */
[----:B------:R-:W-:Y:S05]  /*7f30*/  BRA `(.L_x_93) ;  /* 0xffffffd800ac7947 */ /* 0x000fea000383ffff */
.L_x_105:
[----:B--2---:R2:W4:Y:S02]  /*7f40*/  SYNCS.PHASECHK.TRANS64.TRYWAIT P0, [R2+URZ+0x60], R107 ;  /* 0x0000606b020075a7 */ /* 0x00452400080011ff */
[----:B----4-:R-:W-:Y:S05]  /*7f50*/  @!P0 NANOSLEEP.SYNCS 0x989680 ;  /* 0x009896800000895d */ /* 0x010fea0003900000 */
[----:B------:R-:W4:Y:S02]  /*7f60*/  @!P0 SYNCS.PHASECHK.TRANS64 P0, [R2+URZ+0x60], R107 ;  /* 0x0000606b020085a7 */ /* 0x000f2400080010ff */
[----:B----4-:R-:W-:Y:S05]  /*7f70*/  @!P0 BRA `(.L_x_105) ;  /* 0xfffffffc00f08947 */ /* 0x010fea000383ffff */
[----:B------:R-:W-:Y:S05]  /*7f80*/  BRA `(.L_x_104) ;  /* 0xffffffe400947947 */ /* 0x000fea000383ffff */
        .weak           $__internal_0_$__cuda_sm10x_tcgen05_guardrail_trap_col_being_dealloced_not_returned_by_alloc
        .type           $__internal_0_$__cuda_sm10x_tcgen05_guardrail_trap_col_being_dealloced_not_returned_by_alloc,@function
        .size           $__internal_0_$__cuda_sm10x_tcgen05_guardrail_trap_col_being_dealloced_not_returned_by_alloc,($__internal_1_$__cuda_sm10x_tcgen05_guardrail_trap_phase_invalid_during_alloc - $__internal_0_$__cuda_sm10x_tcgen05_guardrail_trap_col_being_dealloced_not_returned_by_alloc)
$__internal_0_$__cuda_sm10x_tcgen05_guardrail_trap_col_being_dealloced_not_returned_by_alloc:
[----:B------:R-:W-:Y:S05]  /*7f90*/  BPT.TRAP 0x1 ;  /* 0x000000040000795c */ /* 0x000fea0000300000 */
[----:B------:R-:W-:-:S04]  /*7fa0*/  HFMA2 R3, -RZ, RZ, 0, 0 ;  /* 0x00000000ff037431 */ /* 0x000fc800000001ff */
[----:B------:R-:W-:Y:S05]  /*7fb0*/  RET.REL.NODEC R2 `(_ZN7cutlass13device_kernelINS_4gemm6kernel13GemmUniversalIN4cute5tupleIJiiiiEEENS1_10collective13CollectiveMmaINS1_35MainloopSm100TmaUmmaWarpSpecializedILi6ELi2ELi4ENS5_IJNS4_1CILi1EEESB_SB_EEEEENS5_IJNSA_ILi128EEENSA_ILi64EEENSA_ILi32EEEEEENS_10bfloat16_tENS5_IJlSB_lEEESI_SJ_NS4_8TiledMMAINS4_8MMA_AtomIJNS4_20SM100_MMA_F16BF16_SSISI_SI_fLi128ELi64ELNS4_4UMMA5MajorE0ELSO_0ELNSN_7ScaleInE0ELSP_0EEEEEENS4_6LayoutISC_NS5_IJNSA_ILi0EEEST_ST_EEEEENS5_IJNS4_10UnderscoreESW_SW_EEEEENS4_13SM90_TMA_LOADENS4_14ComposedLayoutINS4_7SwizzleILi2ELi4ELi3EEENS4_18smem_ptr_flag_bitsILi16EEENSS_INS5_IJNSA_ILi8EEESG_EEENS5_IJSG_SB_EEEEEEEvNS4_8identityESZ_S19_vS1A_EENS_8epilogue10collective18CollectiveEpilogueINS1C_23Sm100TmaWarpSpecializedILi3ELi2ELi32ELb1ELb0EEEJSH_NS5_IJNSS_ISE_SB_EENSS_ISG_SB_EEEEESI_SJ_SI_SJ_NS1C_6fusion15FusionCallbacksIS1G_NS1K_17LinearCombinationISI_fSI_fLNS_15FloatRoundStyleE2EEESH_S1J_JEEENS4_5SM1004TMEM4LOAD26SM100_TMEM_LOAD_32dp32b32xESZ_S19_NS4_39AutoVectorizingCopyWithAssumedAlignmentILi128EEENS4_14SM90_TMA_STOREES19_S1V_S1V_EEEvvEEEEvNT_6ParamsE) ;  /* 0xffffff8002107950 */ /* 0x000fea0003c3ffff */
        .weak           $__internal_1_$__cuda_sm10x_tcgen05_guardrail_trap_phase_invalid_during_alloc
        .type           $__internal_1_$__cuda_sm10x_tcgen05_guardrail_trap_phase_invalid_during_alloc,@function
        .size           $__internal_1_$__cuda_sm10x_tcgen05_guardrail_trap_phase_invalid_during_alloc,($__internal_2_$__cuda_sm10x_tcgen05_guardrail_trap_unallocated_columns_being_dealloced - $__internal_1_$__cuda_sm10x_tcgen05_guardrail_trap_phase_invalid_during_alloc)
$__internal_1_$__cuda_sm10x_tcgen05_guardrail_trap_phase_invalid_during_alloc:
[----:B------:R-:W-:Y:S05]  /*7fc0*/  BPT.TRAP 0x1 ;  /* 0x000000040000795c */ /* 0x000fea0000300000 */
[----:B------:R-:W-:-:S04]  /*7fd0*/  MOV R3, 0x0 ;  /* 0x0000000000037802 */ /* 0x000fc80000000f00 */
[----:B------:R-:W-:Y:S05]  /*7fe0*/  RET.REL.NODEC R2 `(_ZN7cutlass13device_kernelINS_4gemm6kernel13GemmUniversalIN4cute5tupleIJiiiiEEENS1_10collective13CollectiveMmaINS1_35MainloopSm100TmaUmmaWarpSpecializedILi6ELi2ELi4ENS5_IJNS4_1CILi1EEESB_SB_EEEEENS5_IJNSA_ILi128EEENSA_ILi64EEENSA_ILi32EEEEEENS_10bfloat16_tENS5_IJlSB_lEEESI_SJ_NS4_8TiledMMAINS4_8MMA_AtomIJNS4_20SM100_MMA_F16BF16_SSISI_SI_fLi128ELi64ELNS4_4UMMA5MajorE0ELSO_0ELNSN_7ScaleInE0ELSP_0EEEEEENS4_6LayoutISC_NS5_IJNSA_ILi0EEEST_ST_EEEEENS5_IJNS4_10UnderscoreESW_SW_EEEEENS4_13SM90_TMA_LOADENS4_14ComposedLayoutINS4_7SwizzleILi2ELi4ELi3EEENS4_18smem_ptr_flag_bitsILi16EEENSS_INS5_IJNSA_ILi8EEESG_EEENS5_IJSG_SB_EEEEEEEvNS4_8identityESZ_S19_vS1A_EENS_8epilogue10collective18CollectiveEpilogueINS1C_23Sm100TmaWarpSpecializedILi3ELi2ELi32ELb1ELb0EEEJSH_NS5_IJNSS_ISE_SB_EENSS_ISG_SB_EEEEESI_SJ_SI_SJ_NS1C_6fusion15FusionCallbacksIS1G_NS1K_17LinearCombinationISI_fSI_fLNS_15FloatRoundStyleE2EEESH_S1J_JEEENS4_5SM1004TMEM4LOAD26SM100_TMEM_LOAD_32dp32b32xESZ_S19_NS4_39AutoVectorizingCopyWithAssumedAlignmentILi128EEENS4_14SM90_TMA_STOREES19_S1V_S1V_EEEvvEEEEvNT_6ParamsE) ;  /* 0xffffff8002047950 */ /* 0x000fea0003c3ffff */
        .weak           $__internal_2_$__cuda_sm10x_tcgen05_guardrail_trap_unallocated_columns_being_dealloced
        .type           $__internal_2_$__cuda_sm10x_tcgen05_guardrail_trap_unallocated_columns_being_dealloced,@function
        .size           $__internal_2_$__cuda_sm10x_tcgen05_guardrail_trap_unallocated_columns_being_dealloced,(.L_x_160 - $__internal_2_$__cuda_sm10x_tcgen05_guardrail_trap_unallocated_columns_being_dealloced)
$__internal_2_$__cuda_sm10x_tcgen05_guardrail_trap_unallocated_columns_being_dealloced:
[----:B------:R-:W-:Y:S05]  /*7ff0*/  BPT.TRAP 0x1 ;  /* 0x000000040000795c */ /* 0x000fea0000300000 */
[----:B------:R-:W-:-:S04]  /*8000*/  HFMA2 R3, -RZ, RZ, 0, 0 ;  /* 0x00000000ff037431 */ /* 0x000fc800000001ff */
[----:B------:R-:W-:Y:S05]  /*8010*/  RET.REL.NODEC R2 `(_ZN7cutlass13device_kernelINS_4gemm6kernel13GemmUniversalIN4cute5tupleIJiiiiEEENS1_10collective13CollectiveMmaINS1_35MainloopSm100TmaUmmaWarpSpecializedILi6ELi2ELi4ENS5_IJNS4_1CILi1EEESB_SB_EEEEENS5_IJNSA_ILi128EEENSA_ILi64EEENSA_ILi32EEEEEENS_10bfloat16_tENS5_IJlSB_lEEESI_SJ_NS4_8TiledMMAINS4_8MMA_AtomIJNS4_20SM100_MMA_F16BF16_SSISI_SI_fLi128ELi64ELNS4_4UMMA5MajorE0ELSO_0ELNSN_7ScaleInE0ELSP_0EEEEEENS4_6LayoutISC_NS5_IJNSA_ILi0EEEST_ST_EEEEENS5_IJNS4_10UnderscoreESW_SW_EEEEENS4_13SM90_TMA_LOADENS4_14ComposedLayoutINS4_7SwizzleILi2ELi4ELi3EEENS4_18smem_ptr_flag_bitsILi16EEENSS_INS5_IJNSA_ILi8EEESG_EEENS5_IJSG_SB_EEEEEEEvNS4_8identityESZ_S19_vS1A_EENS_8epilogue10collective18CollectiveEpilogueINS1C_23Sm100TmaWarpSpecializedILi3ELi2ELi32ELb1ELb0EEEJSH_NS5_IJNSS_ISE_SB_EENSS_ISG_SB_EEEEESI_SJ_SI_SJ_NS1C_6fusion15FusionCallbacksIS1G_NS1K_17LinearCombinationISI_fSI_fLNS_15FloatRoundStyleE2EEESH_S1J_JEEENS4_5SM1004TMEM4LOAD26SM100_TMEM_LOAD_32dp32b32xESZ_S19_NS4_39AutoVectorizingCopyWithAssumedAlignmentILi128EEENS4_14SM90_TMA_STOREES19_S1V_S1V_EEEvvEEEEvNT_6ParamsE) ;  /* 0xffffff7c02f87950 */ /* 0x000fea0003c3ffff */
.L_x_159:
[----:B------:R-:W-:-:S00]  /*8020*/  BRA `(.L_x_159) ;  /* 0xfffffffc00fc7947 */ /* 0x000fc0000383ffff */
[----:B------:R-:W-:-:S00]  /*8030*/  NOP ;  /* 0x0000000000007918 */ /* 0x000fc00000000000 */
        /* <DEDUP_REMOVED lines=12> */
.L_x_160:


//--------------------- .nv.global.init           --------------------------
	.section	.nv.global.init,"aw",@progbits
.nv.global.init:
	.type		$str$27,@object
	.size		$str$27,($str$28 - $str$27)
$str$27:
        /*0000*/ 	.byte	0x28, 0x61, 0x64, 0x64, 0x72, 0x65, 0x73, 0x73, 0x20, 0x26, 0x20, 0x6d, 0x61, 0x73, 0x6b, 0x29
        /*0010*/ 	.byte	0x20, 0x3d, 0x3d, 0x20, 0x30, 0x00
	.type		$str$28,@object
	.size		$str$28,($str$26 - $str$28)
$str$28:
        /*0016*/ 	.byte	0x2f, 0x74, 0x6d, 0x70, 0x2f, 0x63, 0x75, 0x74, 0x6c, 0x61, 0x73, 0x73, 0x5f, 0x73, 0x77, 0x65
        /*0026*/ 	.byte	0x65, 0x70, 0x5f, 0x73, 0x72, 0x63, 0x2f, 0x69, 0x6e, 0x63, 0x6c, 0x75, 0x64, 0x65, 0x2f, 0x63
        /*0036*/ 	.byte	0x75, 0x74, 0x65, 0x2f, 0x70, 0x6f, 0x69, 0x6e, 0x74, 0x65, 0x72, 0x5f, 0x66, 0x6c, 0x61, 0x67
        /*0046*/ 	.byte	0x67, 0x65, 0x64, 0x2e, 0x68, 0x70, 0x70, 0x00
	.type		$str$26,@object
	.size		$str$26,($str$25 - $str$26)
$str$26:
        /*004e*/ 	.byte	0x2f, 0x74, 0x6d, 0x70, 0x2f, 0x63, 0x75, 0x74, 0x6c, 0x61, 0x73, 0x73, 0x5f, 0x73, 0x77, 0x65
        /*005e*/ 	.byte	0x65, 0x70, 0x5f, 0x73, 0x72, 0x63, 0x2f, 0x69, 0x6e, 0x63, 0x6c, 0x75, 0x64, 0x65, 0x2f, 0x63
        /*006e*/ 	.byte	0x75, 0x74, 0x65, 0x2f, 0x61, 0x74, 0x6f, 0x6d, 0x2f, 0x63, 0x6f, 0x70, 0x79, 0x5f, 0x74, 0x72
        /*007e*/ 	.byte	0x61, 0x69, 0x74, 0x73, 0x5f, 0x73, 0x6d, 0x31, 0x30, 0x30, 0x2e, 0x68, 0x70, 0x70, 0x00
	.type		$str$25,@object
	.size		$str$25,(__unnamed_1 - $str$25)
$str$25:
        /*008d*/ 	.byte	0x28, 0x28, 0x75, 0x69, 0x6e, 0x74, 0x33, 0x32, 0x5f, 0x74, 0x28, 0x74, 0x68, 0x72, 0x65, 0x61
        /*009d*/ 	.byte	0x64, 0x49, 0x64, 0x78, 0x2e, 0x78, 0x29, 0x20, 0x2f, 0x20, 0x33, 0x32, 0x29, 0x20, 0x25, 0x20
        /*00ad*/ 	.byte	0x34, 0x29, 0x20, 0x3d, 0x3d, 0x20, 0x28, 0x28, 0x28, 0x74, 0x6d, 0x65, 0x6d, 0x5f, 0x61, 0x64
        /*00bd*/ 	.byte	0x64, 0x72, 0x20, 0x3e, 0x3e, 0x20, 0x31, 0x36, 0x29, 0x20, 0x2f, 0x20, 0x33, 0x32, 0x29, 0x20
        /*00cd*/ 	.byte	0x25, 0x20, 0x34, 0x29, 0x00
	.type		__unnamed_1,@object
	.size		__unnamed_1,(__unnamed_2 - __unnamed_1)
__unnamed_1:
        /*00d2*/ 	.byte	0x61, 0x75, 0x74, 0x6f, 0x20, 0x63, 0x75, 0x74, 0x65, 0x3a, 0x3a, 0x61, 0x73, 0x5f, 0x70, 0x6f
        /* <DEDUP_REMOVED lines=24> */
        /*0262*/ 	.byte	0x34, 0x30, 0x39, 0x36, 0x3e, 0x3e, 0x3e, 0x3e, 0x5d, 0x00
	.type		__unnamed_2,@object
	.size		__unnamed_2,(.L_2 - __unnamed_2)
__unnamed_2:
        /* <DEDUP_REMOVED lines=42> */
        /*050c*/ 	.byte	0x3e, 0x3e, 0x5d, 0x00
.L_2:


//--------------------- .nv.shared._ZN7cutlass13device_kernelINS_4gemm6kernel13GemmUniversalIN4cute5tupleIJiiiiEEENS1_10collective13CollectiveMmaINS1_35MainloopSm100TmaUmmaWarpSpecializedILi6ELi2ELi4ENS5_IJNS4_1CILi1EEESB_SB_EEEEENS5_IJNSA_ILi128EEENSA_ILi64EEENSA_ILi32EEEEEENS_10bfloat16_tENS5_IJlSB_lEEESI_SJ_NS4_8TiledMMAINS4_8MMA_AtomIJNS4_20SM100_MMA_F16BF16_SSISI_SI_fLi128ELi64ELNS4_4UMMA5MajorE0ELSO_0ELNSN_7ScaleInE0ELSP_0EEEEEENS4_6LayoutISC_NS5_IJNSA_ILi0EEEST_ST_EEEEENS5_IJNS4_10UnderscoreESW_SW_EEEEENS4_13SM90_TMA_LOADENS4_14ComposedLayoutINS4_7SwizzleILi2ELi4ELi3EEENS4_18smem_ptr_flag_bitsILi16EEENSS_INS5_IJNSA_ILi8EEESG_EEENS5_IJSG_SB_EEEEEEEvNS4_8identityESZ_S19_vS1A_EENS_8epilogue10collective18CollectiveEpilogueINS1C_23Sm100TmaWarpSpecializedILi3ELi2ELi32ELb1ELb0EEEJSH_NS5_IJNSS_ISE_SB_EENSS_ISG_SB_EEEEESI_SJ_SI_SJ_NS1C_6fusion15FusionCallbacksIS1G_NS1K_17LinearCombinationISI_fSI_fLNS_15FloatRoundStyleE2EEESH_S1J_JEEENS4_5SM1004TMEM4LOAD26SM100_TMEM_LOAD_32dp32b32xESZ_S19_NS4_39AutoVectorizingCopyWithAssumedAlignmentILi128EEENS4_14SM90_TMA_STOREES19_S1V_S1V_EEEvvEEEEvNT_6ParamsE --------------------------
	.section	.nv.shared._ZN7cutlass13device_kernelINS_4gemm6kernel13GemmUniversalIN4cute5tupleIJiiiiEEENS1_10collective13CollectiveMmaINS1_35MainloopSm100TmaUmmaWarpSpecializedILi6ELi2ELi4ENS5_IJNS4_1CILi1EEESB_SB_EEEEENS5_IJNSA_ILi128EEENSA_ILi64EEENSA_ILi32EEEEEENS_10bfloat16_tENS5_IJlSB_lEEESI_SJ_NS4_8TiledMMAINS4_8MMA_AtomIJNS4_20SM100_MMA_F16BF16_SSISI_SI_fLi128ELi64ELNS4_4UMMA5MajorE0ELSO_0ELNSN_7ScaleInE0ELSP_0EEEEEENS4_6LayoutISC_NS5_IJNSA_ILi0EEEST_ST_EEEEENS5_IJNS4_10UnderscoreESW_SW_EEEEENS4_13SM90_TMA_LOADENS4_14ComposedLayoutINS4_7SwizzleILi2ELi4ELi3EEENS4_18smem_ptr_flag_bitsILi16EEENSS_INS5_IJNSA_ILi8EEESG_EEENS5_IJSG_SB_EEEEEEEvNS4_8identityESZ_S19_vS1A_EENS_8epilogue10collective18CollectiveEpilogueINS1C_23Sm100TmaWarpSpecializedILi3ELi2ELi32ELb1ELb0EEEJSH_NS5_IJNSS_ISE_SB_EENSS_ISG_SB_EEEEESI_SJ_SI_SJ_NS1C_6fusion15FusionCallbacksIS1G_NS1K_17LinearCombinationISI_fSI_fLNS_15FloatRoundStyleE2EEESH_S1J_JEEENS4_5SM1004TMEM4LOAD26SM100_TMEM_LOAD_32dp32b32xESZ_S19_NS4_39AutoVectorizingCopyWithAssumedAlignmentILi128EEENS4_14SM90_TMA_STOREES19_S1V_S1V_EEEvvEEEEvNT_6ParamsE,"aw",@nobits
	.sectionflags	@""
	.align	16
	.zero		1024


//--------------------- .nv.shared.reserved.0     --------------------------
	.section	.nv.shared.reserved.0,"aw",@nobits
	.weak		__nv_reservedSMEM_offset_0_alias
	.size		__nv_reservedSMEM_offset_0_alias, 0, 64
	.other		__nv_reservedSMEM_offset_0_alias,@"STO_CUDA_RESERVED_SHARED STV_DEFAULT"
__nv_reservedSMEM_offset_0_alias:
	.zero		0
.nv.shared.reserved.0:
	.zero		64
	.weak		__nv_reservedSMEM_tcgen05_partition
	.type		__nv_reservedSMEM_tcgen05_partition,@object
	.size		__nv_reservedSMEM_tcgen05_partition,(.L_0 - __nv_reservedSMEM_tcgen05_partition)
__nv_reservedSMEM_tcgen05_partition:
	.zero		32
.L_0:


//--------------------- .nv.global                --------------------------
	.section	.nv.global,"aw",@nobits
.nv.global:
	.type		_ZN40_INTERNAL_55cfb821_4_k_cu_56cf0226_291214cute1_E,@object
	.size		_ZN40_INTERNAL_55cfb821_4_k_cu_56cf0226_291214cute1_E,(_ZN40_INTERNAL_55cfb821_4_k_cu_56cf0226_291214cuda3std3__45__cpo6cbeginE - _ZN40_INTERNAL_55cfb821_4_k_cu_56cf0226_291214cute1_E)
_ZN40_INTERNAL_55cfb821_4_k_cu_56cf0226_291214cute1_E:
	.zero		1
	.type		_ZN40_INTERNAL_55cfb821_4_k_cu_56cf0226_291214cuda3std3__45__cpo6cbeginE,@object
	.size		_ZN40_INTERNAL_55cfb821_4_k_cu_56cf0226_291214cuda3std3__45__cpo6cbeginE,(_ZN40_INTERNAL_55cfb821_4_k_cu_56cf0226_291214cuda3std3__48in_placeE - _ZN40_INTERNAL_55cfb821_4_k_cu_56cf0226_291214cuda3std3__45__cpo6cbeginE)
_ZN40_INTERNAL_55cfb821_4_k_cu_56cf0226_291214cuda3std3__45__cpo6cbeginE:
	.zero		1
	.type		_ZN40_INTERNAL_55cfb821_4_k_cu_56cf0226_291214cuda3std3__48in_placeE,@object
	.size		_ZN40_INTERNAL_55cfb821_4_k_cu_56cf0226_291214cuda3std3__48in_placeE,(_ZN40_INTERNAL_55cfb821_4_k_cu_56cf0226_291214cuda3std6ranges3__45__cpo9iter_moveE - _ZN40_INTERNAL_55cfb821_4_k_cu_56cf0226_291214cuda3std3__48in_placeE)
_ZN40_INTERNAL_55cfb821_4_k_cu_56cf0226_291214cuda3std3__48in_placeE:
	.zero		1
	.type		_ZN40_INTERNAL_55cfb821_4_k_cu_56cf0226_291214cuda3std6ranges3__45__cpo9iter_moveE,@object
	.size		_ZN40_INTERNAL_55cfb821_4_k_cu_56cf0226_291214cuda3std6ranges3__45__cpo9iter_moveE,(_ZN40_INTERNAL_55cfb821_4_k_cu_56cf0226_291214cuda3std3__45__cpo5beginE - _ZN40_INTERNAL_55cfb821_4_k_cu_56cf0226_291214cuda3std6ranges3__45__cpo9iter_moveE)
_ZN40_INTERNAL_55cfb821_4_k_cu_56cf0226_291214cuda3std6ranges3__45__cpo9iter_moveE:
	.zero		1
	.type		_ZN40_INTERNAL_55cfb821_4_k_cu_56cf0226_291214cuda3std3__45__cpo5beginE,@object
	.size		_ZN40_INTERNAL_55cfb821_4_k_cu_56cf0226_291214cuda3std3__45__cpo5beginE,(_ZN40_INTERNAL_55cfb821_4_k_cu_56cf0226_291214cuda3std3__442_GLOBAL__N__55cfb821_4_k_cu_56cf0226_291216ignoreE - _ZN40_INTERNAL_55cfb821_4_k_cu_56cf0226_291214cuda3std3__45__cpo5beginE)
_ZN40_INTERNAL_55cfb821_4_k_cu_56cf0226_291214cuda3std3__45__cpo5beginE:
	.zero		1
	.type		_ZN40_INTERNAL_55cfb821_4_k_cu_56cf0226_291214cuda3std3__442_GLOBAL__N__55cfb821_4_k_cu_56cf0226_291216ignoreE,@object
	.size		_ZN40_INTERNAL_55cfb821_4_k_cu_56cf0226_291214cuda3std3__442_GLOBAL__N__55cfb821_4_k_cu_56cf0226_291216ignoreE,(_ZN40_INTERNAL_55cfb821_4_k_cu_56cf0226_291214cute7productE - _ZN40_INTERNAL_55cfb821_4_k_cu_56cf0226_291214cuda3std3__442_GLOBAL__N__55cfb821_4_k_cu_56cf0226_291216ignoreE)
_ZN40_INTERNAL_55cfb821_4_k_cu_56cf0226_291214cuda3std3__442_GLOBAL__N__55cfb821_4_k_cu_56cf0226_291216ignoreE:
	.zero		1
	.type		_ZN40_INTERNAL_55cfb821_4_k_cu_56cf0226_291214cute7productE,@object
	.size		_ZN40_INTERNAL_55cfb821_4_k_cu_56cf0226_291214cute7productE,(_ZN40_INTERNAL_55cfb821_4_k_cu_56cf0226_291214cuda3std3__45__cpo3endE - _ZN40_INTERNAL_55cfb821_4_k_cu_56cf0226_291214cute7productE)
_ZN40_INTERNAL_55cfb821_4_k_cu_56cf0226_291214cute7productE:
	.zero		1
	.type		_ZN40_INTERNAL_55cfb821_4_k_cu_56cf0226_291214cuda3std3__45__cpo3endE,@object
	.size		_ZN40_INTERNAL_55cfb821_4_k_cu_56cf0226_291214cuda3std3__45__cpo3endE,(_ZN40_INTERNAL_55cfb821_4_k_cu_56cf0226_291214cuda3std3__419piecewise_constructE - _ZN40_INTERNAL_55cfb821_4_k_cu_56cf0226_291214cuda3std3__45__cpo3endE)
_ZN40_INTERNAL_55cfb821_4_k_cu_56cf0226_291214cuda3std3__45__cpo3endE:
	.zero		1
	.type		_ZN40_INTERNAL_55cfb821_4_k_cu_56cf0226_291214cuda3std3__419piecewise_constructE,@object
	.size		_ZN40_INTERNAL_55cfb821_4_k_cu_56cf0226_291214cuda3std3__419piecewise_constructE,(_ZN40_INTERNAL_55cfb821_4_k_cu_56cf0226_291214cuda3std3__45__cpo4cendE - _ZN40_INTERNAL_55cfb821_4_k_cu_56cf0226_291214cuda3std3__419piecewise_constructE)
_ZN40_INTERNAL_55cfb821_4_k_cu_56cf0226_291214cuda3std3__419piecewise_constructE:
	.zero		1
	.type		_ZN40_INTERNAL_55cfb821_4_k_cu_56cf0226_291214cuda3std3__45__cpo4cendE,@object
	.size		_ZN40_INTERNAL_55cfb821_4_k_cu_56cf0226_291214cuda3std3__45__cpo4cendE,(_ZN40_INTERNAL_55cfb821_4_k_cu_56cf0226_291214cuda3std6ranges3__45__cpo4swapE - _ZN40_INTERNAL_55cfb821_4_k_cu_56cf0226_291214cuda3std3__45__cpo4cendE)
_ZN40_INTERNAL_55cfb821_4_k_cu_56cf0226_291214cuda3std3__45__cpo4cendE:
	.zero		1
	.type		_ZN40_INTERNAL_55cfb821_4_k_cu_56cf0226_291214cuda3std6ranges3__45__cpo4swapE,@object
	.size		_ZN40_INTERNAL_55cfb821_4_k_cu_56cf0226_291214cuda3std6ranges3__45__cpo4swapE,(.L_10 - _ZN40_INTERNAL_55cfb821_4_k_cu_56cf0226_291214cuda3std6ranges3__45__cpo4swapE)
_ZN40_INTERNAL_55cfb821_4_k_cu_56cf0226_291214cuda3std6ranges3__45__cpo4swapE:
	.zero		1
.L_10:


//--------------------- .nv.constant0._ZN7cutlass13device_kernelINS_4gemm6kernel13GemmUniversalIN4cute5tupleIJiiiiEEENS1_10collective13CollectiveMmaINS1_35MainloopSm100TmaUmmaWarpSpecializedILi6ELi2ELi4ENS5_IJNS4_1CILi1EEESB_SB_EEEEENS5_IJNSA_ILi128EEENSA_ILi64EEENSA_ILi32EEEEEENS_10bfloat16_tENS5_IJlSB_lEEESI_SJ_NS4_8TiledMMAINS4_8MMA_AtomIJNS4_20SM100_MMA_F16BF16_SSISI_SI_fLi128ELi64ELNS4_4UMMA5MajorE0ELSO_0ELNSN_7ScaleInE0ELSP_0EEEEEENS4_6LayoutISC_NS5_IJNSA_ILi0EEEST_ST_EEEEENS5_IJNS4_10UnderscoreESW_SW_EEEEENS4_13SM90_TMA_LOADENS4_14ComposedLayoutINS4_7SwizzleILi2ELi4ELi3EEENS4_18smem_ptr_flag_bitsILi16EEENSS_INS5_IJNSA_ILi8EEESG_EEENS5_IJSG_SB_EEEEEEEvNS4_8identityESZ_S19_vS1A_EENS_8epilogue10collective18CollectiveEpilogueINS1C_23Sm100TmaWarpSpecializedILi3ELi2ELi32ELb1ELb0EEEJSH_NS5_IJNSS_ISE_SB_EENSS_ISG_SB_EEEEESI_SJ_SI_SJ_NS1C_6fusion15FusionCallbacksIS1G_NS1K_17LinearCombinationISI_fSI_fLNS_15FloatRoundStyleE2EEESH_S1J_JEEENS4_5SM1004TMEM4LOAD26SM100_TMEM_LOAD_32dp32b32xESZ_S19_NS4_39AutoVectorizingCopyWithAssumedAlignmentILi128EEENS4_14SM90_TMA_STOREES19_S1V_S1V_EEEvvEEEEvNT_6ParamsE --------------------------
	.section	.nv.constant0._ZN7cutlass13device_kernelINS_4gemm6kernel13GemmUniversalIN4cute5tupleIJiiiiEEENS1_10collective13CollectiveMmaINS1_35MainloopSm100TmaUmmaWarpSpecializedILi6ELi2ELi4ENS5_IJNS4_1CILi1EEESB_SB_EEEEENS5_IJNSA_ILi128EEENSA_ILi64EEENSA_ILi32EEEEEENS_10bfloat16_tENS5_IJlSB_lEEESI_SJ_NS4_8TiledMMAINS4_8MMA_AtomIJNS4_20SM100_MMA_F16BF16_SSISI_SI_fLi128ELi64ELNS4_4UMMA5MajorE0ELSO_0ELNSN_7ScaleInE0ELSP_0EEEEEENS4_6LayoutISC_NS5_IJNSA_ILi0EEEST_ST_EEEEENS5_IJNS4_10UnderscoreESW_SW_EEEEENS4_13SM90_TMA_LOADENS4_14ComposedLayoutINS4_7SwizzleILi2ELi4ELi3EEENS4_18smem_ptr_flag_bitsILi16EEENSS_INS5_IJNSA_ILi8EEESG_EEENS5_IJSG_SB_EEEEEEEvNS4_8identityESZ_S19_vS1A_EENS_8epilogue10collective18CollectiveEpilogueINS1C_23Sm100TmaWarpSpecializedILi3ELi2ELi32ELb1ELb0EEEJSH_NS5_IJNSS_ISE_SB_EENSS_ISG_SB_EEEEESI_SJ_SI_SJ_NS1C_6fusion15FusionCallbacksIS1G_NS1K_17LinearCombinationISI_fSI_fLNS_15FloatRoundStyleE2EEESH_S1J_JEEENS4_5SM1004TMEM4LOAD26SM100_TMEM_LOAD_32dp32b32xESZ_S19_NS4_39AutoVectorizingCopyWithAssumedAlignmentILi128EEENS4_14SM90_TMA_STOREES19_S1V_S1V_EEEvvEEEEvNT_6ParamsE,"a",@progbits
	.sectionflags	@""
	.align	4
.nv.constant0._ZN7cutlass13device_kernelINS_4gemm6kernel13GemmUniversalIN4cute5tupleIJiiiiEEENS1_10collective13CollectiveMmaINS1_35MainloopSm100TmaUmmaWarpSpecializedILi6ELi2ELi4ENS5_IJNS4_1CILi1EEESB_SB_EEEEENS5_IJNSA_ILi128EEENSA_ILi64EEENSA_ILi32EEEEEENS_10bfloat16_tENS5_IJlSB_lEEESI_SJ_NS4_8TiledMMAINS4_8MMA_AtomIJNS4_20SM100_MMA_F16BF16_SSISI_SI_fLi128ELi64ELNS4_4UMMA5MajorE0ELSO_0ELNSN_7ScaleInE0ELSP_0EEEEEENS4_6LayoutISC_NS5_IJNSA_ILi0EEEST_ST_EEEEENS5_IJNS4_10UnderscoreESW_SW_EEEEENS4_13SM90_TMA_LOADENS4_14ComposedLayoutINS4_7SwizzleILi2ELi4ELi3EEENS4_18smem_ptr_flag_bitsILi16EEENSS_INS5_IJNSA_ILi8EEESG_EEENS5_IJSG_SB_EEEEEEEvNS4_8identityESZ_S19_vS1A_EENS_8epilogue10collective18CollectiveEpilogueINS1C_23Sm100TmaWarpSpecializedILi3ELi2ELi32ELb1ELb0EEEJSH_NS5_IJNSS_ISE_SB_EENSS_ISG_SB_EEEEESI_SJ_SI_SJ_NS1C_6fusion15FusionCallbacksIS1G_NS1K_17LinearCombinationISI_fSI_fLNS_15FloatRoundStyleE2EEESH_S1J_JEEENS4_5SM1004TMEM4LOAD26SM100_TMEM_LOAD_32dp32b32xESZ_S19_NS4_39AutoVectorizingCopyWithAssumedAlignmentILi128EEENS4_14SM90_TMA_STOREES19_S1V_S1V_EEEvvEEEEvNT_6ParamsE:
	.zero		2944


//--------------------- SYMBOLS --------------------------

	.type		.nv.reservedSmem.offset0,@object
	.size		.nv.reservedSmem.offset0,0x4
	.type		.nv.reservedSmem.cap,@object
	.size		.nv.reservedSmem.cap,0x4
	.type		__assertfail,@function
